	.target	sm_100a

	.elftype	@"ET_EXEC"


//--------------------- .note.nv.tkinfo           --------------------------
	.section	.note.nv.tkinfo,"",@"SHT_NOTE"
	.sectionflags	@"SHF_NOTE_NV_TKINFO"
	.tkinfo
        /*0018*/ 	.word	0x00000002
        /*0030*/ 	.string	""
        /*0030*/ 	.string	"ptxas"
        /*0030*/ 	.string	"Cuda compilation tools, release 13.0, V13.0.88"
        /*0030*/ 	.string	"Build cuda_13.0.r13.0/compiler.36424714_0"
        /*0030*/ 	.string	"-arch sm_100a -m 64 "



//--------------------- .note.nv.cuinfo           --------------------------
	.section	.note.nv.cuinfo,"",@"SHT_NOTE"
	.sectionflags	@"SHF_NOTE_NV_CUINFO"
        /*0018*/ 	.short	0x0002
        /*001a*/ 	.short	0x0064
        /*001c*/ 	.short	0x0082
	.zero		2


//--------------------- .nv.info                  --------------------------
	.section	.nv.info,"",@"SHT_CUDA_INFO"
	.align	4


	//----- nvinfo : EIATTR_REGCOUNT
	.align		4
        /*0000*/ 	.byte	0x04, 0x2f
        /*0002*/ 	.short	(.L_20 - .L_19)
	.align		4
.L_19:
        /*0004*/ 	.word	index@(_ZN7cutlass13device_kernelINS_4gemm6kernel13GemmUniversalIN4cute5tupleIJiiiiEEENS1_10collective13CollectiveMmaINS1_35MainloopSm100TmaUmmaWarpSpecializedILi5ELi2ELi4ENS5_IJNS4_1CILi1EEENSA_ILi8EEESB_EEEEENS5_IJNSA_ILi64EEENSA_ILi256EEENSA_ILi128EEEEEENS_12float_e5m2_tENS5_IJlSB_lEEESJ_SK_NS4_8TiledMMAINS4_8MMA_AtomIJNS4_10MMA_TraitsINS4_19SM100_MMA_F8F6F4_SSEJSJ_SJ_fSF_SG_NS4_17integral_constantINS4_4UMMA5MajorELSR_0EEESS_NSP_INSQ_7ScaleInELST_0EEESU_EEEEEENS4_6LayoutINS5_IJSB_SB_SB_EEENS5_IJNSA_ILi0EEESZ_SZ_EEEEENS5_IJNS4_10UnderscoreES12_S12_EEEEENS4_23SM90_TMA_LOAD_MULTICASTENS4_14ComposedLayoutINS4_7SwizzleILi3ELi4ELi3EEENS4_18smem_ptr_flag_bitsILi8EEENSX_INS5_IJSC_SH_EEENS5_IJSH_SB_EEEEEEEvNS4_8identityENS4_13SM90_TMA_LOADES1E_vS1F_EENS_8epilogue10collective18CollectiveEpilogueINS1I_23Sm100TmaWarpSpecializedILi4ELi2ELi32ELb0ELb0EEEJSI_NS5_IJNSX_ISF_SB_EES1N_EEESJ_SK_SJ_SK_NS1I_6fusion15FusionCallbacksIS1M_NS1P_17LinearCombinationISJ_fSJ_fLNS_15FloatRoundStyleE2EEESI_S1O_JEEENS4_5SM1004TMEM4LOAD26SM100_TMEM_LOAD_16dp32b32xES1G_NS16_INS17_ILi2ELi4ELi3EEES1A_NSX_INS5_IJSC_SF_EEENS5_IJSF_SB_EEEEEEENS4_39AutoVectorizingCopyWithAssumedAlignmentILi128EEENS4_14SM90_TMA_STOREES23_S25_S25_EEEvvEEEEvNT_6ParamsE)
        /*0008*/ 	.word	0x00000075


	//----- nvinfo : EIATTR_FRAME_SIZE
	.align		4
.L_20:
        /*000c*/ 	.byte	0x04, 0x11
        /*000e*/ 	.short	(.L_22 - .L_21)
	.align		4
.L_21:
        /*0010*/ 	.word	index@($__internal_2_$__cuda_sm10x_tcgen05_guardrail_trap_unallocated_columns_being_dealloced)
        /*0014*/ 	.word	0x00000000


	//----- nvinfo : EIATTR_FRAME_SIZE
	.align		4
.L_22:
        /*0018*/ 	.byte	0x04, 0x11
        /*001a*/ 	.short	(.L_24 - .L_23)
	.align		4
.L_23:
        /*001c*/ 	.word	index@($__internal_1_$__cuda_sm10x_tcgen05_guardrail_trap_phase_invalid_during_alloc)
        /*0020*/ 	.word	0x00000000


	//----- nvinfo : EIATTR_FRAME_SIZE
	.align		4
.L_24:
        /*0024*/ 	.byte	0x04, 0x11
        /*0026*/ 	.short	(.L_26 - .L_25)
	.align		4
.L_25:
        /*0028*/ 	.word	index@($__internal_0_$__cuda_sm10x_tcgen05_guardrail_trap_col_being_dealloced_not_returned_by_alloc)
        /*002c*/ 	.word	0x00000000


	//----- nvinfo : EIATTR_FRAME_SIZE
	.align		4
.L_26:
        /*0030*/ 	.byte	0x04, 0x11
        /*0032*/ 	.short	(.L_28 - .L_27)
	.align		4
.L_27:
        /*0034*/ 	.word	index@(_ZN7cutlass13device_kernelINS_4gemm6kernel13GemmUniversalIN4cute5tupleIJiiiiEEENS1_10collective13CollectiveMmaINS1_35MainloopSm100TmaUmmaWarpSpecializedILi5ELi2ELi4ENS5_IJNS4_1CILi1EEENSA_ILi8EEESB_EEEEENS5_IJNSA_ILi64EEENSA_ILi256EEENSA_ILi128EEEEEENS_12float_e5m2_tENS5_IJlSB_lEEESJ_SK_NS4_8TiledMMAINS4_8MMA_AtomIJNS4_10MMA_TraitsINS4_19SM100_MMA_F8F6F4_SSEJSJ_SJ_fSF_SG_NS4_17integral_constantINS4_4UMMA5MajorELSR_0EEESS_NSP_INSQ_7ScaleInELST_0EEESU_EEEEEENS4_6LayoutINS5_IJSB_SB_SB_EEENS5_IJNSA_ILi0EEESZ_SZ_EEEEENS5_IJNS4_10UnderscoreES12_S12_EEEEENS4_23SM90_TMA_LOAD_MULTICASTENS4_14ComposedLayoutINS4_7SwizzleILi3ELi4ELi3EEENS4_18smem_ptr_flag_bitsILi8EEENSX_INS5_IJSC_SH_EEENS5_IJSH_SB_EEEEEEEvNS4_8identityENS4_13SM90_TMA_LOADES1E_vS1F_EENS_8epilogue10collective18CollectiveEpilogueINS1I_23Sm100TmaWarpSpecializedILi4ELi2ELi32ELb0ELb0EEEJSI_NS5_IJNSX_ISF_SB_EES1N_EEESJ_SK_SJ_SK_NS1I_6fusion15FusionCallbacksIS1M_NS1P_17LinearCombinationISJ_fSJ_fLNS_15FloatRoundStyleE2EEESI_S1O_JEEENS4_5SM1004TMEM4LOAD26SM100_TMEM_LOAD_16dp32b32xES1G_NS16_INS17_ILi2ELi4ELi3EEES1A_NSX_INS5_IJSC_SF_EEENS5_IJSF_SB_EEEEEEENS4_39AutoVectorizingCopyWithAssumedAlignmentILi128EEENS4_14SM90_TMA_STOREES23_S25_S25_EEEvvEEEEvNT_6ParamsE)
        /*0038*/ 	.word	0x00000000


	//----- nvinfo : EIATTR_MIN_STACK_SIZE
	.align		4
.L_28:
        /*003c*/ 	.byte	0x04, 0x12
        /*003e*/ 	.short	(.L_30 - .L_29)
	.align		4
.L_29:
        /*0040*/ 	.word	index@(_ZN7cutlass13device_kernelINS_4gemm6kernel13GemmUniversalIN4cute5tupleIJiiiiEEENS1_10collective13CollectiveMmaINS1_35MainloopSm100TmaUmmaWarpSpecializedILi5ELi2ELi4ENS5_IJNS4_1CILi1EEENSA_ILi8EEESB_EEEEENS5_IJNSA_ILi64EEENSA_ILi256EEENSA_ILi128EEEEEENS_12float_e5m2_tENS5_IJlSB_lEEESJ_SK_NS4_8TiledMMAINS4_8MMA_AtomIJNS4_10MMA_TraitsINS4_19SM100_MMA_F8F6F4_SSEJSJ_SJ_fSF_SG_NS4_17integral_constantINS4_4UMMA5MajorELSR_0EEESS_NSP_INSQ_7ScaleInELST_0EEESU_EEEEEENS4_6LayoutINS5_IJSB_SB_SB_EEENS5_IJNSA_ILi0EEESZ_SZ_EEEEENS5_IJNS4_10UnderscoreES12_S12_EEEEENS4_23SM90_TMA_LOAD_MULTICASTENS4_14ComposedLayoutINS4_7SwizzleILi3ELi4ELi3EEENS4_18smem_ptr_flag_bitsILi8EEENSX_INS5_IJSC_SH_EEENS5_IJSH_SB_EEEEEEEvNS4_8identityENS4_13SM90_TMA_LOADES1E_vS1F_EENS_8epilogue10collective18CollectiveEpilogueINS1I_23Sm100TmaWarpSpecializedILi4ELi2ELi32ELb0ELb0EEEJSI_NS5_IJNSX_ISF_SB_EES1N_EEESJ_SK_SJ_SK_NS1I_6fusion15FusionCallbacksIS1M_NS1P_17LinearCombinationISJ_fSJ_fLNS_15FloatRoundStyleE2EEESI_S1O_JEEENS4_5SM1004TMEM4LOAD26SM100_TMEM_LOAD_16dp32b32xES1G_NS16_INS17_ILi2ELi4ELi3EEES1A_NSX_INS5_IJSC_SF_EEENS5_IJSF_SB_EEEEEEENS4_39AutoVectorizingCopyWithAssumedAlignmentILi128EEENS4_14SM90_TMA_STOREES23_S25_S25_EEEvvEEEEvNT_6ParamsE)
        /*0044*/ 	.word	0x00000000
.L_30:


//--------------------- .nv.compat                --------------------------
	.section	.nv.compat,"",@"SHT_CUDA_COMPAT_INFO"
	.align	4
        /*0000*/ 	.byte	0x02, 0x09, 0x01, 0x00, 0x02, 0x02, 0x02, 0x00, 0x02, 0x05, 0x05, 0x00, 0x03, 0x07, 0x01, 0x01
        /*0010*/ 	.byte	0x02, 0x03, 0x01, 0x00, 0x02, 0x06, 0x01, 0x00, 0x04, 0x0b, 0x08, 0x00, 0x09, 0x00, 0x00, 0x00
        /*0020*/ 	.byte	0x00, 0x00, 0x00, 0x00


//--------------------- .nv.info._ZN7cutlass13device_kernelINS_4gemm6kernel13GemmUniversalIN4cute5tupleIJiiiiEEENS1_10collective13CollectiveMmaINS1_35MainloopSm100TmaUmmaWarpSpecializedILi5ELi2ELi4ENS5_IJNS4_1CILi1EEENSA_ILi8EEESB_EEEEENS5_IJNSA_ILi64EEENSA_ILi256EEENSA_ILi128EEEEEENS_12float_e5m2_tENS5_IJlSB_lEEESJ_SK_NS4_8TiledMMAINS4_8MMA_AtomIJNS4_10MMA_TraitsINS4_19SM100_MMA_F8F6F4_SSEJSJ_SJ_fSF_SG_NS4_17integral_constantINS4_4UMMA5MajorELSR_0EEESS_NSP_INSQ_7ScaleInELST_0EEESU_EEEEEENS4_6LayoutINS5_IJSB_SB_SB_EEENS5_IJNSA_ILi0EEESZ_SZ_EEEEENS5_IJNS4_10UnderscoreES12_S12_EEEEENS4_23SM90_TMA_LOAD_MULTICASTENS4_14ComposedLayoutINS4_7SwizzleILi3ELi4ELi3EEENS4_18smem_ptr_flag_bitsILi8EEENSX_INS5_IJSC_SH_EEENS5_IJSH_SB_EEEEEEEvNS4_8identityENS4_13SM90_TMA_LOADES1E_vS1F_EENS_8epilogue10collective18CollectiveEpilogueINS1I_23Sm100TmaWarpSpecializedILi4ELi2ELi32ELb0ELb0EEEJSI_NS5_IJNSX_ISF_SB_EES1N_EEESJ_SK_SJ_SK_NS1I_6fusion15FusionCallbacksIS1M_NS1P_17LinearCombinationISJ_fSJ_fLNS_15FloatRoundStyleE2EEESI_S1O_JEEENS4_5SM1004TMEM4LOAD26SM100_TMEM_LOAD_16dp32b32xES1G_NS16_INS17_ILi2ELi4ELi3EEES1A_NSX_INS5_IJSC_SF_EEENS5_IJSF_SB_EEEEEEENS4_39AutoVectorizingCopyWithAssumedAlignmentILi128EEENS4_14SM90_TMA_STOREES23_S25_S25_EEEvvEEEEvNT_6ParamsE --------------------------
	.section	.nv.info._ZN7cutlass13device_kernelINS_4gemm6kernel13GemmUniversalIN4cute5tupleIJiiiiEEENS1_10collective13CollectiveMmaINS1_35MainloopSm100TmaUmmaWarpSpecializedILi5ELi2ELi4ENS5_IJNS4_1CILi1EEENSA_ILi8EEESB_EEEEENS5_IJNSA_ILi64EEENSA_ILi256EEENSA_ILi128EEEEEENS_12float_e5m2_tENS5_IJlSB_lEEESJ_SK_NS4_8TiledMMAINS4_8MMA_AtomIJNS4_10MMA_TraitsINS4_19SM100_MMA_F8F6F4_SSEJSJ_SJ_fSF_SG_NS4_17integral_constantINS4_4UMMA5MajorELSR_0EEESS_NSP_INSQ_7ScaleInELST_0EEESU_EEEEEENS4_6LayoutINS5_IJSB_SB_SB_EEENS5_IJNSA_ILi0EEESZ_SZ_EEEEENS5_IJNS4_10UnderscoreES12_S12_EEEEENS4_23SM90_TMA_LOAD_MULTICASTENS4_14ComposedLayoutINS4_7SwizzleILi3ELi4ELi3EEENS4_18smem_ptr_flag_bitsILi8EEENSX_INS5_IJSC_SH_EEENS5_IJSH_SB_EEEEEEEvNS4_8identityENS4_13SM90_TMA_LOADES1E_vS1F_EENS_8epilogue10collective18CollectiveEpilogueINS1I_23Sm100TmaWarpSpecializedILi4ELi2ELi32ELb0ELb0EEEJSI_NS5_IJNSX_ISF_SB_EES1N_EEESJ_SK_SJ_SK_NS1I_6fusion15FusionCallbacksIS1M_NS1P_17LinearCombinationISJ_fSJ_fLNS_15FloatRoundStyleE2EEESI_S1O_JEEENS4_5SM1004TMEM4LOAD26SM100_TMEM_LOAD_16dp32b32xES1G_NS16_INS17_ILi2ELi4ELi3EEES1A_NSX_INS5_IJSC_SF_EEENS5_IJSF_SB_EEEEEEENS4_39AutoVectorizingCopyWithAssumedAlignmentILi128EEENS4_14SM90_TMA_STOREES23_S25_S25_EEEvvEEEEvNT_6ParamsE,"",@"SHT_CUDA_INFO"
	.sectionflags	@""
	.align	4


	//----- nvinfo : EIATTR_CUDA_API_VERSION
	.align		4
        /*0000*/ 	.byte	0x04, 0x37
        /*0002*/ 	.short	(.L_32 - .L_31)
.L_31:
        /*0004*/ 	.word	0x00000082


	//----- nvinfo : EIATTR_KPARAM_INFO
	.align		4
.L_32:
        /*0008*/ 	.byte	0x04, 0x17
        /*000a*/ 	.short	(.L_34 - .L_33)
.L_33:
        /*000c*/ 	.word	0x00000000
        /*0010*/ 	.short	0x0000
        /*0012*/ 	.short	0x0000
        /*0014*/ 	.byte	0x00, 0xf0, 0x01, 0x20


	//----- nvinfo : EIATTR_AT_ENTRY_FRAGMENTS
	.align		4
.L_34:
        /*0018*/ 	.byte	0x04, 0x4f
        /*001a*/ 	.short	(.L_36 - .L_35)


	//   ....[0]....
.L_35:
        /*001c*/ 	.word	0x00000006


	//----- nvinfo : EIATTR_RESERVED_SMEM_USED
	.align		4
.L_36:
        /*0020*/ 	.byte	0x01, 0x41
	.zero		2


	//----- nvinfo : EIATTR_SPARSE_MMA_MASK
	.align		4
        /*0024*/ 	.byte	0x03, 0x50
        /*0026*/ 	.short	0x0000


	//----- nvinfo : EIATTR_TCGEN05_1CTA_USED
	.align		4
        /*0028*/ 	.byte	0x01, 0x51
	.zero		2


	//----- nvinfo : EIATTR_MAXREG_COUNT
	.align		4
        /*002c*/ 	.byte	0x03, 0x1b
        /*002e*/ 	.short	0x00ff


	//----- nvinfo : EIATTR_NUM_BARRIERS
	.align		4
        /*0030*/ 	.byte	0x02, 0x4c
        /*0032*/ 	.byte	0x07
	.zero		1


	//----- nvinfo : EIATTR_EXTERNS
	.align		4
        /*0034*/ 	.byte	0x04, 0x0f
        /*0036*/ 	.short	(.L_38 - .L_37)


	//   ....[0]....
	.align		4
.L_37:
        /*0038*/ 	.word	index@(__assertfail)


	//----- nvinfo : EIATTR_MERCURY_ISA_VERSION
	.align		4
.L_38:
        /*003c*/ 	.byte	0x03, 0x5f
        /*003e*/ 	.short	0x0101


	//----- nvinfo : EIATTR_INT_WARP_WIDE_INSTR_OFFSETS
	.align		4
        /*0040*/ 	.byte	0x04, 0x31
        /*0042*/ 	.short	(.L_40 - .L_39)


	//   ....[0]....
.L_39:
        /*0044*/ 	.word	0x00003ef0


	//   ....[1]....
        /*0048*/ 	.word	0x00003f10


	//   ....[2]....
        /*004c*/ 	.word	0x00003f40


	//   ....[3]....
        /*0050*/ 	.word	0x00004ac0


	//   ....[4]....
        /*0054*/ 	.word	0x00004b30


	//   ....[5]....
        /*0058*/ 	.word	0x00004c00


	//   ....[6]....
        /*005c*/ 	.word	0x00004c80


	//   ....[7]....
        /*0060*/ 	.word	0x00004d70


	//   ....[8]....
        /*0064*/ 	.word	0x00004df0


	//   ....[9]....
        /*0068*/ 	.word	0x00004ed0


	//   ....[10]....
        /*006c*/ 	.word	0x00004f80


	//----- nvinfo : EIATTR_COOP_GROUP_MASK_REGIDS
	.align		4
.L_40:
        /*0070*/ 	.byte	0x04, 0x29
        /*0072*/ 	.short	(.L_42 - .L_41)


	//   ....[0]....
.L_41:
        /*0074*/ 	.word	0xffffffff


	//   ....[1]....
        /*0078*/ 	.word	0xffffffff


	//   ....[2]....
        /*007c*/ 	.word	0xffffffff


	//   ....[3]....
        /*0080*/ 	.word	0xffffffff


	//   ....[4]....
        /*0084*/ 	.word	0xffffffff


	//   ....[5]....
        /*0088*/ 	.word	0xffffffff


	//   ....[6]....
        /*008c*/ 	.word	0xffffffff


	//   ....[7]....
        /*0090*/ 	.word	0xffffffff


	//   ....[8]....
        /*0094*/ 	.word	0xffffffff


	//   ....[9]....
        /*0098*/ 	.word	0xffffffff


	//   ....[10]....
        /*009c*/ 	.word	0xffffffff


	//   ....[11]....
        /*00a0*/ 	.word	0xffffffff


	//   ....[12]....
        /*00a4*/ 	.word	0xffffffff


	//   ....[13]....
        /*00a8*/ 	.word	0xffffffff


	//----- nvinfo : EIATTR_COOP_GROUP_INSTR_OFFSETS
	.align		4
.L_42:
        /*00ac*/ 	.byte	0x04, 0x28
        /*00ae*/ 	.short	(.L_44 - .L_43)


	//   ....[0]....
.L_43:
        /*00b0*/ 	.word	0x00000080


	//   ....[1]....
        /*00b4*/ 	.word	0x000004f0


	//   ....[2]....
        /*00b8*/ 	.word	0x000006c0


	//   ....[3]....
        /*00bc*/ 	.word	0x00000860


	//   ....[4]....
        /*00c0*/ 	.word	0x00000960


	//   ....[5]....
        /*00c4*/ 	.word	0x00000ad0


	//   ....[6]....
        /*00c8*/ 	.word	0x00000c70


	//   ....[7]....
        /*00cc*/ 	.word	0x00000e20


	//   ....[8]....
        /*00d0*/ 	.word	0x00002170


	//   ....[9]....
        /*00d4*/ 	.word	0x000030e0


	//   ....[10]....
        /*00d8*/ 	.word	0x000032f0


	//   ....[11]....
        /*00dc*/ 	.word	0x00003320


	//   ....[12]....
        /*00e0*/ 	.word	0x00003dd0


	//   ....[13]....
        /*00e4*/ 	.word	0x00004000


	//----- nvinfo : EIATTR_VRC_CTA_INIT_COUNT
	.align		4
.L_44:
        /*00e8*/ 	.byte	0x02, 0x4a
        /*00ea*/ 	.byte	0x80
	.zero		1


	//----- nvinfo : EIATTR_SYSCALL_OFFSETS
	.align		4
        /*00ec*/ 	.byte	0x04, 0x46
        /*00ee*/ 	.short	(.L_46 - .L_45)


	//   ....[0]....
.L_45:
        /*00f0*/ 	.word	0x00005c10


	//   ....[1]....
        /*00f4*/ 	.word	0x00005d50


	//   ....[2]....
        /*00f8*/ 	.word	0x00006580


	//   ....[3]....
        /*00fc*/ 	.word	0x00007310


	//   ....[4]....
        /*0100*/ 	.word	0x00008060


	//   ....[5]....
        /*0104*/ 	.word	0x00008de0


	//----- nvinfo : EIATTR_MBARRIER_INSTR_OFFSETS
	.align		4
.L_46:
        /*0108*/ 	.byte	0x04, 0x39
        /*010a*/ 	.short	(.L_48 - .L_47)


	//   ....[0]....
.L_47:
        /*010c*/ 	.word	0x00000610
        /*0110*/ 	.word	0x000000ff
        /*0114*/ 	.word	0x00000000
        /*0118*/ 	.short	0x0100
        /*011a*/ 	.byte	0x04
	.zero		1


	//   ....[1]....
        /*011c*/ 	.word	0x00000620
        /*0120*/ 	.word	0x000000ff
        /*0124*/ 	.word	0x00000028
        /*0128*/ 	.short	0x0100
        /*012a*/ 	.byte	0x04
	.zero		1


	//   ....[2]....
        /*012c*/ 	.word	0x00000630
        /*0130*/ 	.word	0x000000ff
        /*0134*/ 	.word	0x00000008
        /*0138*/ 	.short	0x0100
        /*013a*/ 	.byte	0x04
	.zero		1


	//   ....[3]....
        /*013c*/ 	.word	0x00000640
        /*0140*/ 	.word	0x000000ff
        /*0144*/ 	.word	0x00000030
        /*0148*/ 	.short	0x0100
        /*014a*/ 	.byte	0x04
	.zero		1


	//   ....[4]....
        /*014c*/ 	.word	0x00000650
        /*0150*/ 	.word	0x000000ff
        /*0154*/ 	.word	0x00000010
        /*0158*/ 	.short	0x0100
        /*015a*/ 	.byte	0x04
	.zero		1


	//   ....[5]....
        /*015c*/ 	.word	0x00000660
        /*0160*/ 	.word	0x000000ff
        /*0164*/ 	.word	0x00000038
        /*0168*/ 	.short	0x0100
        /*016a*/ 	.byte	0x04
	.zero		1


	//   ....[6]....
        /*016c*/ 	.word	0x00000670
        /*0170*/ 	.word	0x000000ff
        /*0174*/ 	.word	0x00000018
        /*0178*/ 	.short	0x0100
        /*017a*/ 	.byte	0x04
	.zero		1


	//   ....[7]....
        /*017c*/ 	.word	0x00000680
        /*0180*/ 	.word	0x000000ff
        /*0184*/ 	.word	0x00000040
        /*0188*/ 	.short	0x0100
        /*018a*/ 	.byte	0x04
	.zero		1


	//   ....[8]....
        /*018c*/ 	.word	0x00000690
        /*0190*/ 	.word	0x000000ff
        /*0194*/ 	.word	0x00000020
        /*0198*/ 	.short	0x0100
        /*019a*/ 	.byte	0x04
	.zero		1


	//   ....[9]....
        /*019c*/ 	.word	0x000006a0
        /*01a0*/ 	.word	0x000000ff
        /*01a4*/ 	.word	0x00000048
        /*01a8*/ 	.short	0x0100
        /*01aa*/ 	.byte	0x04
	.zero		1


	//   ....[10]....
        /*01ac*/ 	.word	0x000007d0
        /*01b0*/ 	.word	0x000000ff
        /*01b4*/ 	.word	0x00000050
        /*01b8*/ 	.short	0x0100
        /*01ba*/ 	.byte	0x04
	.zero		1


	//   ....[11]....
        /*01bc*/ 	.word	0x000007e0
        /*01c0*/ 	.word	0x000000ff
        /*01c4*/ 	.word	0x00000070
        /*01c8*/ 	.short	0x0100
        /*01ca*/ 	.byte	0x04
	.zero		1


	//   ....[12]....
        /*01cc*/ 	.word	0x000007f0
        /*01d0*/ 	.word	0x000000ff
        /*01d4*/ 	.word	0x00000058
        /*01d8*/ 	.short	0x0100
        /*01da*/ 	.byte	0x04
	.zero		1


	//   ....[13]....
        /*01dc*/ 	.word	0x00000800
        /*01e0*/ 	.word	0x000000ff
        /*01e4*/ 	.word	0x00000078
        /*01e8*/ 	.short	0x0100
        /*01ea*/ 	.byte	0x04
	.zero		1


	//   ....[14]....
        /*01ec*/ 	.word	0x00000810
        /*01f0*/ 	.word	0x000000ff
        /*01f4*/ 	.word	0x00000060
        /*01f8*/ 	.short	0x0100
        /*01fa*/ 	.byte	0x04
	.zero		1


	//   ....[15]....
        /*01fc*/ 	.word	0x00000820
        /*0200*/ 	.word	0x000000ff
        /*0204*/ 	.word	0x00000080
        /*0208*/ 	.short	0x0100
        /*020a*/ 	.byte	0x04
	.zero		1


	//   ....[16]....
        /*020c*/ 	.word	0x00000830
        /*0210*/ 	.word	0x000000ff
        /*0214*/ 	.word	0x00000068
        /*0218*/ 	.short	0x0100
        /*021a*/ 	.byte	0x04
	.zero		1


	//   ....[17]....
        /*021c*/ 	.word	0x00000840
        /*0220*/ 	.word	0x000000ff
        /*0224*/ 	.word	0x00000088
        /*0228*/ 	.short	0x0100
        /*022a*/ 	.byte	0x04
	.zero		1


	//   ....[18]....
        /*022c*/ 	.word	0x00000930
        /*0230*/ 	.word	0x000000ff
        /*0234*/ 	.word	0x00000090
        /*0238*/ 	.short	0x0100
        /*023a*/ 	.byte	0x06
	.zero		1


	//   ....[19]....
        /*023c*/ 	.word	0x00000940
        /*0240*/ 	.word	0x000000ff
        /*0244*/ 	.word	0x00000098
        /*0248*/ 	.short	0x0100
        /*024a*/ 	.byte	0x06
	.zero		1


	//   ....[20]....
        /*024c*/ 	.word	0x00000a80
        /*0250*/ 	.word	0x000000ff
        /*0254*/ 	.word	0x000000a0
        /*0258*/ 	.short	0x0100
        /*025a*/ 	.byte	0x06
	.zero		1


	//   ....[21]....
        /*025c*/ 	.word	0x00000a90
        /*0260*/ 	.word	0x000000ff
        /*0264*/ 	.word	0x000000b0
        /*0268*/ 	.short	0x0100
        /*026a*/ 	.byte	0x06
	.zero		1


	//   ....[22]....
        /*026c*/ 	.word	0x00000aa0
        /*0270*/ 	.word	0x000000ff
        /*0274*/ 	.word	0x000000a8
        /*0278*/ 	.short	0x0100
        /*027a*/ 	.byte	0x06
	.zero		1


	//   ....[23]....
        /*027c*/ 	.word	0x00000ab0
        /*0280*/ 	.word	0x000000ff
        /*0284*/ 	.word	0x000000b8
        /*0288*/ 	.short	0x0100
        /*028a*/ 	.byte	0x06
	.zero		1


	//   ....[24]....
        /*028c*/ 	.word	0x00000be0
        /*0290*/ 	.word	0x000000ff
        /*0294*/ 	.word	0x000000c0
        /*0298*/ 	.short	0x0100
        /*029a*/ 	.byte	0x04
	.zero		1


	//   ....[25]....
        /*029c*/ 	.word	0x00000bf0
        /*02a0*/ 	.word	0x000000ff
        /*02a4*/ 	.word	0x000000e0
        /*02a8*/ 	.short	0x0100
        /*02aa*/ 	.byte	0x04
	.zero		1


	//   ....[26]....
        /*02ac*/ 	.word	0x00000c00
        /*02b0*/ 	.word	0x000000ff
        /*02b4*/ 	.word	0x000000c8
        /*02b8*/ 	.short	0x0100
        /*02ba*/ 	.byte	0x04
	.zero		1


	//   ....[27]....
        /*02bc*/ 	.word	0x00000c10
        /*02c0*/ 	.word	0x000000ff
        /*02c4*/ 	.word	0x000000e8
        /*02c8*/ 	.short	0x0100
        /*02ca*/ 	.byte	0x04
	.zero		1


	//   ....[28]....
        /*02cc*/ 	.word	0x00000c20
        /*02d0*/ 	.word	0x000000ff
        /*02d4*/ 	.word	0x000000d0
        /*02d8*/ 	.short	0x0100
        /*02da*/ 	.byte	0x04
	.zero		1


	//   ....[29]....
        /*02dc*/ 	.word	0x00000c30
        /*02e0*/ 	.word	0x000000ff
        /*02e4*/ 	.word	0x000000f0
        /*02e8*/ 	.short	0x0100
        /*02ea*/ 	.byte	0x04
	.zero		1


	//   ....[30]....
        /*02ec*/ 	.word	0x00000c40
        /*02f0*/ 	.word	0x000000ff
        /*02f4*/ 	.word	0x000000d8
        /*02f8*/ 	.short	0x0100
        /*02fa*/ 	.byte	0x04
	.zero		1


	//   ....[31]....
        /*02fc*/ 	.word	0x00000c50
        /*0300*/ 	.word	0x000000ff
        /*0304*/ 	.word	0x000000f8
        /*0308*/ 	.short	0x0100
        /*030a*/ 	.byte	0x04
	.zero		1


	//   ....[32]....
        /*030c*/ 	.word	0x00000d40
        /*0310*/ 	.word	0x000000ff
        /*0314*/ 	.word	0x00000100
        /*0318*/ 	.short	0x0100
        /*031a*/ 	.byte	0x04
	.zero		1


	//   ....[33]....
        /*031c*/ 	.word	0x00000d50
        /*0320*/ 	.word	0x000000ff
        /*0324*/ 	.word	0x00000110
        /*0328*/ 	.short	0x0100
        /*032a*/ 	.byte	0x04
	.zero		1


	//   ....[34]....
        /*032c*/ 	.word	0x00000d60
        /*0330*/ 	.word	0x000000ff
        /*0334*/ 	.word	0x00000108
        /*0338*/ 	.short	0x0100
        /*033a*/ 	.byte	0x04
	.zero		1


	//   ....[35]....
        /*033c*/ 	.word	0x00000d70
        /*0340*/ 	.word	0x000000ff
        /*0344*/ 	.word	0x00000118
        /*0348*/ 	.short	0x0100
        /*034a*/ 	.byte	0x04
	.zero		1


	//   ....[36]....
        /*034c*/ 	.word	0x00001a20
        /*0350*/ 	.word	0x00000000
        /*0354*/ 	.word	0x00000110
        /*0358*/ 	.short	0x010a
        /*035a*/ 	.byte	0xff
	.zero		1


	//   ....[37]....
        /*035c*/ 	.word	0x00001a40
        /*0360*/ 	.word	0x00000000
        /*0364*/ 	.word	0x00000100
        /*0368*/ 	.short	0x0101
        /*036a*/ 	.byte	0xff
	.zero		1


	//   ....[38]....
        /*036c*/ 	.word	0x00001b00
        /*0370*/ 	.word	0x000000ff
        /*0374*/ 	.word	0x00000028
        /*0378*/ 	.short	0x010a
        /*037a*/ 	.byte	0x04
	.zero		1


	//   ....[39]....
        /*037c*/ 	.word	0x00001b80
        /*0380*/ 	.word	0x000000ff
        /*0384*/ 	.word	0x00000028
        /*0388*/ 	.short	0x010a
        /*038a*/ 	.byte	0x21
	.zero		1


	//   ....[40]....
        /*038c*/ 	.word	0x00001d10
        /*0390*/ 	.word	0x000000ff
        /*0394*/ 	.word	0x00000028
        /*0398*/ 	.short	0x010a
        /*039a*/ 	.byte	0x08
	.zero		1


	//   ....[41]....
        /*039c*/ 	.word	0x00001e30
        /*03a0*/ 	.word	0x000000ff
        /*03a4*/ 	.word	0x00000098
        /*03a8*/ 	.short	0x0101
        /*03aa*/ 	.byte	0x07
	.zero		1


	//   ....[42]....
        /*03ac*/ 	.word	0x00001e50
        /*03b0*/ 	.word	0x000000ff
        /*03b4*/ 	.word	0x00000028
        /*03b8*/ 	.short	0x010a
        /*03ba*/ 	.byte	0x04
	.zero		1


	//   ....[43]....
        /*03bc*/ 	.word	0x00001ed0
        /*03c0*/ 	.word	0x000000ff
        /*03c4*/ 	.word	0x00000028
        /*03c8*/ 	.short	0x010a
        /*03ca*/ 	.byte	0x11
	.zero		1


	//   ....[44]....
        /*03cc*/ 	.word	0x00002060
        /*03d0*/ 	.word	0x000000ff
        /*03d4*/ 	.word	0x00000028
        /*03d8*/ 	.short	0x010a
        /*03da*/ 	.byte	0x06
	.zero		1


	//   ....[45]....
        /*03dc*/ 	.word	0x000021a0
        /*03e0*/ 	.word	0x00000003
        /*03e4*/ 	.word	0x000000a0
        /*03e8*/ 	.short	0x010a
        /*03ea*/ 	.byte	0xff
	.zero		1


	//   ....[46]....
        /*03ec*/ 	.word	0x000022f0
        /*03f0*/ 	.word	0x00000000
        /*03f4*/ 	.word	0x00000000
        /*03f8*/ 	.short	0x0101
        /*03fa*/ 	.byte	0xff
	.zero		1


	//   ....[47]....
        /*03fc*/ 	.word	0x000028a0
        /*0400*/ 	.word	0x000000ff
        /*0404*/ 	.word	0x00000000
        /*0408*/ 	.short	0x010a
        /*040a*/ 	.byte	0x04
	.zero		1


	//   ....[48]....
        /*040c*/ 	.word	0x00002930
        /*0410*/ 	.word	0x000000ff
        /*0414*/ 	.word	0x00000000
        /*0418*/ 	.short	0x010a
        /*041a*/ 	.byte	0x05
	.zero		1


	//   ....[49]....
        /*041c*/ 	.word	0x000029c0
        /*0420*/ 	.word	0x000000ff
        /*0424*/ 	.word	0x00000000
        /*0428*/ 	.short	0x010a
        /*042a*/ 	.byte	0x05
	.zero		1


	//   ....[50]....
        /*042c*/ 	.word	0x00002a50
        /*0430*/ 	.word	0x000000ff
        /*0434*/ 	.word	0x00000000
        /*0438*/ 	.short	0x010a
        /*043a*/ 	.byte	0x05
	.zero		1


	//   ....[51]....
        /*043c*/ 	.word	0x00002af0
        /*0440*/ 	.word	0x00000000
        /*0444*/ 	.word	0x00000000
        /*0448*/ 	.short	0x010a
        /*044a*/ 	.byte	0xff
	.zero		1


	//   ....[52]....
        /*044c*/ 	.word	0x00002c30
        /*0450*/ 	.word	0x00000002
        /*0454*/ 	.word	0x00000100
        /*0458*/ 	.short	0x010a
        /*045a*/ 	.byte	0xff
	.zero		1


	//   ....[53]....
        /*045c*/ 	.word	0x00002c90
        /*0460*/ 	.word	0x00000004
        /*0464*/ 	.word	0x00000000
        /*0468*/ 	.short	0x0101
        /*046a*/ 	.byte	0xff
	.zero		1


	//   ....[54]....
        /*046c*/ 	.word	0x00002cb0
        /*0470*/ 	.word	0x000000ff
        /*0474*/ 	.word	0x000000b0
        /*0478*/ 	.short	0x010a
        /*047a*/ 	.byte	0x04
	.zero		1


	//   ....[55]....
        /*047c*/ 	.word	0x00002dd0
        /*0480*/ 	.word	0x00000002
        /*0484*/ 	.word	0x000000a0
        /*0488*/ 	.short	0x010a
        /*048a*/ 	.byte	0xff
	.zero		1


	//   ....[56]....
        /*048c*/ 	.word	0x00002ee0
        /*0490*/ 	.word	0x00000002
        /*0494*/ 	.word	0x00000000
        /*0498*/ 	.short	0x0101
        /*049a*/ 	.byte	0xff
	.zero		1


	//   ....[57]....
        /*049c*/ 	.word	0x00002f70
        /*04a0*/ 	.word	0x000000ff
        /*04a4*/ 	.word	0x000000b0
        /*04a8*/ 	.short	0x0106
        /*04aa*/ 	.byte	0x04
	.zero		1


	//   ....[58]....
        /*04ac*/ 	.word	0x00002f90
        /*04b0*/ 	.word	0x000000ff
        /*04b4*/ 	.word	0x000000b0
        /*04b8*/ 	.short	0x010a
        /*04ba*/ 	.byte	0x04
	.zero		1


	//   ....[59]....
        /*04bc*/ 	.word	0x00003020
        /*04c0*/ 	.word	0x000000ff
        /*04c4*/ 	.word	0x000000b0
        /*04c8*/ 	.short	0x0106
        /*04ca*/ 	.byte	0x07
	.zero		1


	//   ....[60]....
        /*04cc*/ 	.word	0x00003060
        /*04d0*/ 	.word	0x00000000
        /*04d4*/ 	.word	0x000000b0
        /*04d8*/ 	.short	0x010a
        /*04da*/ 	.byte	0xff
	.zero		1


	//   ....[61]....
        /*04dc*/ 	.word	0x000035c0
        /*04e0*/ 	.word	0x00000000
        /*04e4*/ 	.word	0x000000a0
        /*04e8*/ 	.short	0x010a
        /*04ea*/ 	.byte	0xff
	.zero		1


	//   ....[62]....
        /*04ec*/ 	.word	0x000036c0
        /*04f0*/ 	.word	0x00000003
        /*04f4*/ 	.word	0x00000000
        /*04f8*/ 	.short	0x0101
        /*04fa*/ 	.byte	0xff
	.zero		1


	//   ....[63]....
        /*04fc*/ 	.word	0x000036d0
        /*0500*/ 	.word	0x000000ff
        /*0504*/ 	.word	0x00000000
        /*0508*/ 	.short	0x010a
        /*050a*/ 	.byte	0x04
	.zero		1


	//   ....[64]....
        /*050c*/ 	.word	0x00003750
        /*0510*/ 	.word	0x000000ff
        /*0514*/ 	.word	0x000000e0
        /*0518*/ 	.short	0x010a
        /*051a*/ 	.byte	0x1f
	.zero		1


	//   ....[65]....
        /*051c*/ 	.word	0x00003830
        /*0520*/ 	.word	0x000000ff
        /*0524*/ 	.word	0x00000000
        /*0528*/ 	.short	0x010a
        /*052a*/ 	.byte	0x05
	.zero		1


	//   ....[66]....
        /*052c*/ 	.word	0x00003970
        /*0530*/ 	.word	0x000000ff
        /*0534*/ 	.word	0x00000000
        /*0538*/ 	.short	0x010a
        /*053a*/ 	.byte	0x04
	.zero		1


	//   ....[67]....
        /*053c*/ 	.word	0x00003c00
        /*0540*/ 	.word	0x000000ff
        /*0544*/ 	.word	0x00000000
        /*0548*/ 	.short	0x010a
        /*054a*/ 	.byte	0x04
	.zero		1


	//   ....[68]....
        /*054c*/ 	.word	0x00003c90
        /*0550*/ 	.word	0x000000ff
        /*0554*/ 	.word	0x00000000
        /*0558*/ 	.short	0x010a
        /*055a*/ 	.byte	0x05
	.zero		1


	//   ....[69]....
        /*055c*/ 	.word	0x00003d20
        /*0560*/ 	.word	0x000000ff
        /*0564*/ 	.word	0x00000000
        /*0568*/ 	.short	0x010a
        /*056a*/ 	.byte	0x05
	.zero		1


	//   ....[70]....
        /*056c*/ 	.word	0x00003db0
        /*0570*/ 	.word	0x000000ff
        /*0574*/ 	.word	0x00000000
        /*0578*/ 	.short	0x010a
        /*057a*/ 	.byte	0x04
	.zero		1


	//   ....[71]....
        /*057c*/ 	.word	0x000042c0
        /*0580*/ 	.word	0x0000000c
        /*0584*/ 	.word	0x000000a0
        /*0588*/ 	.short	0x010a
        /*058a*/ 	.byte	0xff
	.zero		1


	//   ....[72]....
        /*058c*/ 	.word	0x00004430
        /*0590*/ 	.word	0x00000000
        /*0594*/ 	.word	0x00000000
        /*0598*/ 	.short	0x0101
        /*059a*/ 	.byte	0xff
	.zero		1


	//   ....[73]....
        /*059c*/ 	.word	0x000048c0
        /*05a0*/ 	.word	0x000000ff
        /*05a4*/ 	.word	0x00000098
        /*05a8*/ 	.short	0x010a
        /*05aa*/ 	.byte	0x15
	.zero		1


	//   ....[74]....
        /*05ac*/ 	.word	0x00004a40
        /*05b0*/ 	.word	0x000000ff
        /*05b4*/ 	.word	0x00000070
        /*05b8*/ 	.short	0x010a
        /*05ba*/ 	.byte	0x15
	.zero		1


	//   ....[75]....
        /*05bc*/ 	.word	0x00004bb0
        /*05c0*/ 	.word	0x000000ff
        /*05c4*/ 	.word	0x00000050
        /*05c8*/ 	.short	0x010b
        /*05ca*/ 	.byte	0x15
	.zero		1


	//   ....[76]....
        /*05cc*/ 	.word	0x00004bc0
        /*05d0*/ 	.word	0x000000ff
        /*05d4*/ 	.word	0x00000000
        /*05d8*/ 	.short	0x0101
        /*05da*/ 	.byte	0x28
	.zero		1


	//   ....[77]....
        /*05dc*/ 	.word	0x00004bd0
        /*05e0*/ 	.word	0x000000ff
        /*05e4*/ 	.word	0x00000078
        /*05e8*/ 	.short	0x010a
        /*05ea*/ 	.byte	0x15
	.zero		1


	//   ....[78]....
        /*05ec*/ 	.word	0x00004d20
        /*05f0*/ 	.word	0x000000ff
        /*05f4*/ 	.word	0x00000058
        /*05f8*/ 	.short	0x010b
        /*05fa*/ 	.byte	0x15
	.zero		1


	//   ....[79]....
        /*05fc*/ 	.word	0x00004d30
        /*0600*/ 	.word	0x000000ff
        /*0604*/ 	.word	0x00000000
        /*0608*/ 	.short	0x0101
        /*060a*/ 	.byte	0x27
	.zero		1


	//   ....[80]....
        /*060c*/ 	.word	0x00004d40
        /*0610*/ 	.word	0x000000ff
        /*0614*/ 	.word	0x00000080
        /*0618*/ 	.short	0x010a
        /*061a*/ 	.byte	0x15
	.zero		1


	//   ....[81]....
        /*061c*/ 	.word	0x00004e80
        /*0620*/ 	.word	0x000000ff
        /*0624*/ 	.word	0x00000060
        /*0628*/ 	.short	0x010b
        /*062a*/ 	.byte	0x15
	.zero		1


	//   ....[82]....
        /*062c*/ 	.word	0x00004e90
        /*0630*/ 	.word	0x000000ff
        /*0634*/ 	.word	0x00000000
        /*0638*/ 	.short	0x0101
        /*063a*/ 	.byte	0x26
	.zero		1


	//   ....[83]....
        /*063c*/ 	.word	0x00004ea0
        /*0640*/ 	.word	0x000000ff
        /*0644*/ 	.word	0x00000088
        /*0648*/ 	.short	0x010a
        /*064a*/ 	.byte	0x15
	.zero		1


	//   ....[84]....
        /*064c*/ 	.word	0x00005090
        /*0650*/ 	.word	0x000000ff
        /*0654*/ 	.word	0x00000068
        /*0658*/ 	.short	0x010b
        /*065a*/ 	.byte	0x15
	.zero		1


	//   ....[85]....
        /*065c*/ 	.word	0x000050a0
        /*0660*/ 	.word	0x000000ff
        /*0664*/ 	.word	0x00000000
        /*0668*/ 	.short	0x0101
        /*066a*/ 	.byte	0x25
	.zero		1


	//   ....[86]....
        /*066c*/ 	.word	0x000050d0
        /*0670*/ 	.word	0x000000ff
        /*0674*/ 	.word	0x00000070
        /*0678*/ 	.short	0x010a
        /*067a*/ 	.byte	0x15
	.zero		1


	//   ....[87]....
        /*067c*/ 	.word	0x000050f0
        /*0680*/ 	.word	0x000000ff
        /*0684*/ 	.word	0x00000078
        /*0688*/ 	.short	0x010a
        /*068a*/ 	.byte	0x15
	.zero		1


	//   ....[88]....
        /*068c*/ 	.word	0x00005110
        /*0690*/ 	.word	0x000000ff
        /*0694*/ 	.word	0x00000080
        /*0698*/ 	.short	0x010a
        /*069a*/ 	.byte	0x15
	.zero		1


	//   ....[89]....
        /*069c*/ 	.word	0x00005150
        /*06a0*/ 	.word	0x00000000
        /*06a4*/ 	.word	0x00000088
        /*06a8*/ 	.short	0x010a
        /*06aa*/ 	.byte	0xff
	.zero		1


	//   ....[90]....
        /*06ac*/ 	.word	0x000054a0
        /*06b0*/ 	.word	0x00000003
        /*06b4*/ 	.word	0x000000a0
        /*06b8*/ 	.short	0x010a
        /*06ba*/ 	.byte	0xff
	.zero		1


	//   ....[91]....
        /*06bc*/ 	.word	0x00005620
        /*06c0*/ 	.word	0x00000000
        /*06c4*/ 	.word	0x00000000
        /*06c8*/ 	.short	0x0101
        /*06ca*/ 	.byte	0xff
	.zero		1


	//   ....[92]....
        /*06cc*/ 	.word	0x00006170
        /*06d0*/ 	.word	0x00000002
        /*06d4*/ 	.word	0x00000050
        /*06d8*/ 	.short	0x010a
        /*06da*/ 	.byte	0xff
	.zero		1


	//   ....[93]....
        /*06dc*/ 	.word	0x000061e0
        /*06e0*/ 	.word	0x00000047
        /*06e4*/ 	.word	0x000000c0
        /*06e8*/ 	.short	0x010a
        /*06ea*/ 	.byte	0xff
	.zero		1


	//   ....[94]....
        /*06ec*/ 	.word	0x000062d0
        /*06f0*/ 	.word	0x00000002
        /*06f4*/ 	.word	0x00000050
        /*06f8*/ 	.short	0x010a
        /*06fa*/ 	.byte	0xff
	.zero		1


	//   ....[95]....
        /*06fc*/ 	.word	0x000063e0
        /*0700*/ 	.word	0x00000000
        /*0704*/ 	.word	0x00000000
        /*0708*/ 	.short	0x0101
        /*070a*/ 	.byte	0xff
	.zero		1


	//   ....[96]....
        /*070c*/ 	.word	0x00006460
        /*0710*/ 	.word	0x00000047
        /*0714*/ 	.word	0x000000c0
        /*0718*/ 	.short	0x010a
        /*071a*/ 	.byte	0xff
	.zero		1


	//   ....[97]....
        /*071c*/ 	.word	0x00006fb0
        /*0720*/ 	.word	0x00000070
        /*0724*/ 	.word	0x00000050
        /*0728*/ 	.short	0x010a
        /*072a*/ 	.byte	0xff
	.zero		1


	//   ....[98]....
        /*072c*/ 	.word	0x00007080
        /*0730*/ 	.word	0x00000070
        /*0734*/ 	.word	0x00000050
        /*0738*/ 	.short	0x010a
        /*073a*/ 	.byte	0xff
	.zero		1


	//   ....[99]....
        /*073c*/ 	.word	0x00007190
        /*0740*/ 	.word	0x00000000
        /*0744*/ 	.word	0x00000000
        /*0748*/ 	.short	0x0101
        /*074a*/ 	.byte	0xff
	.zero		1


	//   ....[100]....
        /*074c*/ 	.word	0x00007d00
        /*0750*/ 	.word	0x00000070
        /*0754*/ 	.word	0x00000050
        /*0758*/ 	.short	0x010a
        /*075a*/ 	.byte	0xff
	.zero		1


	//   ....[101]....
        /*075c*/ 	.word	0x00007dd0
        /*0760*/ 	.word	0x00000070
        /*0764*/ 	.word	0x00000050
        /*0768*/ 	.short	0x010a
        /*076a*/ 	.byte	0xff
	.zero		1


	//   ....[102]....
        /*076c*/ 	.word	0x00007ee0
        /*0770*/ 	.word	0x00000000
        /*0774*/ 	.word	0x00000000
        /*0778*/ 	.short	0x0101
        /*077a*/ 	.byte	0xff
	.zero		1


	//   ....[103]....
        /*077c*/ 	.word	0x00008a80
        /*0780*/ 	.word	0x00000066
        /*0784*/ 	.word	0x00000050
        /*0788*/ 	.short	0x010a
        /*078a*/ 	.byte	0xff
	.zero		1


	//   ....[104]....
        /*078c*/ 	.word	0x00008b50
        /*0790*/ 	.word	0x00000066
        /*0794*/ 	.word	0x00000050
        /*0798*/ 	.short	0x010a
        /*079a*/ 	.byte	0xff
	.zero		1


	//   ....[105]....
        /*079c*/ 	.word	0x00008c60
        /*07a0*/ 	.word	0x00000000
        /*07a4*/ 	.word	0x00000000
        /*07a8*/ 	.short	0x0101
        /*07aa*/ 	.byte	0xff
	.zero		1


	//   ....[106]....
        /*07ac*/ 	.word	0x000090f0
        /*07b0*/ 	.word	0x000000ff
        /*07b4*/ 	.word	0x00000000
        /*07b8*/ 	.short	0x0101
        /*07ba*/ 	.byte	0x04
	.zero		1


	//   ....[107]....
        /*07bc*/ 	.word	0x00009900
        /*07c0*/ 	.word	0x00000000
        /*07c4*/ 	.word	0x00000110
        /*07c8*/ 	.short	0x010a
        /*07ca*/ 	.byte	0xff
	.zero		1


	//   ....[108]....
        /*07cc*/ 	.word	0x00009960
        /*07d0*/ 	.word	0x00000000
        /*07d4*/ 	.word	0x00000028
        /*07d8*/ 	.short	0x010a
        /*07da*/ 	.byte	0xff
	.zero		1


	//   ....[109]....
        /*07dc*/ 	.word	0x000099c0
        /*07e0*/ 	.word	0x00000000
        /*07e4*/ 	.word	0x00000028
        /*07e8*/ 	.short	0x010a
        /*07ea*/ 	.byte	0xff
	.zero		1


	//   ....[110]....
        /*07ec*/ 	.word	0x00009a10
        /*07f0*/ 	.word	0x00000003
        /*07f4*/ 	.word	0x000000a0
        /*07f8*/ 	.short	0x010a
        /*07fa*/ 	.byte	0xff
	.zero		1


	//   ....[111]....
        /*07fc*/ 	.word	0x00009a70
        /*0800*/ 	.word	0x00000000
        /*0804*/ 	.word	0x00000000
        /*0808*/ 	.short	0x010a
        /*080a*/ 	.byte	0xff
	.zero		1


	//   ....[112]....
        /*080c*/ 	.word	0x00009ad0
        /*0810*/ 	.word	0x00000000
        /*0814*/ 	.word	0x00000000
        /*0818*/ 	.short	0x010a
        /*081a*/ 	.byte	0xff
	.zero		1


	//   ....[113]....
        /*081c*/ 	.word	0x00009b30
        /*0820*/ 	.word	0x00000000
        /*0824*/ 	.word	0x00000000
        /*0828*/ 	.short	0x010a
        /*082a*/ 	.byte	0xff
	.zero		1


	//   ....[114]....
        /*082c*/ 	.word	0x00009b90
        /*0830*/ 	.word	0x00000000
        /*0834*/ 	.word	0x00000000
        /*0838*/ 	.short	0x010a
        /*083a*/ 	.byte	0xff
	.zero		1


	//   ....[115]....
        /*083c*/ 	.word	0x00009be0
        /*0840*/ 	.word	0x00000002
        /*0844*/ 	.word	0x00000100
        /*0848*/ 	.short	0x010a
        /*084a*/ 	.byte	0xff
	.zero		1


	//   ....[116]....
        /*084c*/ 	.word	0x00009c40
        /*0850*/ 	.word	0x00000002
        /*0854*/ 	.word	0x000000b0
        /*0858*/ 	.short	0x010a
        /*085a*/ 	.byte	0xff
	.zero		1


	//   ....[117]....
        /*085c*/ 	.word	0x00009c90
        /*0860*/ 	.word	0x00000002
        /*0864*/ 	.word	0x000000a0
        /*0868*/ 	.short	0x010a
        /*086a*/ 	.byte	0xff
	.zero		1


	//   ....[118]....
        /*086c*/ 	.word	0x00009cf0
        /*0870*/ 	.word	0x00000000
        /*0874*/ 	.word	0x000000b0
        /*0878*/ 	.short	0x010a
        /*087a*/ 	.byte	0xff
	.zero		1


	//   ....[119]....
        /*087c*/ 	.word	0x00009d40
        /*0880*/ 	.word	0x00000000
        /*0884*/ 	.word	0x000000a0
        /*0888*/ 	.short	0x010a
        /*088a*/ 	.byte	0xff
	.zero		1


	//   ....[120]....
        /*088c*/ 	.word	0x00009da0
        /*0890*/ 	.word	0x00000003
        /*0894*/ 	.word	0x000000e0
        /*0898*/ 	.short	0x010a
        /*089a*/ 	.byte	0xff
	.zero		1


	//   ....[121]....
        /*089c*/ 	.word	0x00009e00
        /*08a0*/ 	.word	0x00000000
        /*08a4*/ 	.word	0x00000000
        /*08a8*/ 	.short	0x010a
        /*08aa*/ 	.byte	0xff
	.zero		1


	//   ....[122]....
        /*08ac*/ 	.word	0x00009e60
        /*08b0*/ 	.word	0x00000000
        /*08b4*/ 	.word	0x00000000
        /*08b8*/ 	.short	0x010a
        /*08ba*/ 	.byte	0xff
	.zero		1


	//   ....[123]....
        /*08bc*/ 	.word	0x00009ec0
        /*08c0*/ 	.word	0x00000000
        /*08c4*/ 	.word	0x00000000
        /*08c8*/ 	.short	0x010a
        /*08ca*/ 	.byte	0xff
	.zero		1


	//   ....[124]....
        /*08cc*/ 	.word	0x00009f20
        /*08d0*/ 	.word	0x00000000
        /*08d4*/ 	.word	0x00000000
        /*08d8*/ 	.short	0x010a
        /*08da*/ 	.byte	0xff
	.zero		1


	//   ....[125]....
        /*08dc*/ 	.word	0x00009f80
        /*08e0*/ 	.word	0x00000000
        /*08e4*/ 	.word	0x00000000
        /*08e8*/ 	.short	0x010a
        /*08ea*/ 	.byte	0xff
	.zero		1


	//   ....[126]....
        /*08ec*/ 	.word	0x00009fd0
        /*08f0*/ 	.word	0x0000000c
        /*08f4*/ 	.word	0x000000a0
        /*08f8*/ 	.short	0x010a
        /*08fa*/ 	.byte	0xff
	.zero		1


	//   ....[127]....
        /*08fc*/ 	.word	0x0000a030
        /*0900*/ 	.word	0x00000000
        /*0904*/ 	.word	0x00000098
        /*0908*/ 	.short	0x010a
        /*090a*/ 	.byte	0xff
	.zero		1


	//   ....[128]....
        /*090c*/ 	.word	0x0000a090
        /*0910*/ 	.word	0x00000000
        /*0914*/ 	.word	0x00000070
        /*0918*/ 	.short	0x010a
        /*091a*/ 	.byte	0xff
	.zero		1


	//   ....[129]....
        /*091c*/ 	.word	0x0000a0f0
        /*0920*/ 	.word	0x00000000
        /*0924*/ 	.word	0x00000078
        /*0928*/ 	.short	0x010a
        /*092a*/ 	.byte	0xff
	.zero		1


	//   ....[130]....
        /*092c*/ 	.word	0x0000a150
        /*0930*/ 	.word	0x00000000
        /*0934*/ 	.word	0x00000080
        /*0938*/ 	.short	0x010a
        /*093a*/ 	.byte	0xff
	.zero		1


	//   ....[131]....
        /*093c*/ 	.word	0x0000a1b0
        /*0940*/ 	.word	0x00000000
        /*0944*/ 	.word	0x00000088
        /*0948*/ 	.short	0x010a
        /*094a*/ 	.byte	0xff
	.zero		1


	//   ....[132]....
        /*094c*/ 	.word	0x0000a210
        /*0950*/ 	.word	0x00000000
        /*0954*/ 	.word	0x00000070
        /*0958*/ 	.short	0x010a
        /*095a*/ 	.byte	0xff
	.zero		1


	//   ....[133]....
        /*095c*/ 	.word	0x0000a270
        /*0960*/ 	.word	0x00000000
        /*0964*/ 	.word	0x00000078
        /*0968*/ 	.short	0x010a
        /*096a*/ 	.byte	0xff
	.zero		1


	//   ....[134]....
        /*096c*/ 	.word	0x0000a2d0
        /*0970*/ 	.word	0x00000000
        /*0974*/ 	.word	0x00000080
        /*0978*/ 	.short	0x010a
        /*097a*/ 	.byte	0xff
	.zero		1


	//   ....[135]....
        /*097c*/ 	.word	0x0000a320
        /*0980*/ 	.word	0x00000003
        /*0984*/ 	.word	0x000000a0
        /*0988*/ 	.short	0x010a
        /*098a*/ 	.byte	0xff
	.zero		1


	//   ....[136]....
        /*098c*/ 	.word	0x0000a370
        /*0990*/ 	.word	0x00000002
        /*0994*/ 	.word	0x00000050
        /*0998*/ 	.short	0x010a
        /*099a*/ 	.byte	0xff
	.zero		1


	//   ....[137]....
        /*099c*/ 	.word	0x0000a3c0
        /*09a0*/ 	.word	0x00000047
        /*09a4*/ 	.word	0x000000c0
        /*09a8*/ 	.short	0x010a
        /*09aa*/ 	.byte	0xff
	.zero		1


	//   ....[138]....
        /*09ac*/ 	.word	0x0000a410
        /*09b0*/ 	.word	0x00000070
        /*09b4*/ 	.word	0x00000050
        /*09b8*/ 	.short	0x010a
        /*09ba*/ 	.byte	0xff
	.zero		1


	//   ....[139]....
        /*09bc*/ 	.word	0x0000a460
        /*09c0*/ 	.word	0x00000070
        /*09c4*/ 	.word	0x00000050
        /*09c8*/ 	.short	0x010a
        /*09ca*/ 	.byte	0xff
	.zero		1


	//   ....[140]....
        /*09cc*/ 	.word	0x0000a4b0
        /*09d0*/ 	.word	0x00000066
        /*09d4*/ 	.word	0x00000050
        /*09d8*/ 	.short	0x010a
        /*09da*/ 	.byte	0xff
	.zero		1


	//----- nvinfo : EIATTR_NUM_MBARRIERS
	.align		4
.L_48:
        /*09dc*/ 	.byte	0x03, 0x38
        /*09de*/ 	.short	0x0024


	//----- nvinfo : EIATTR_EXIT_INSTR_OFFSETS
	.align		4
        /*09e0*/ 	.byte	0x04, 0x1c
        /*09e2*/ 	.short	(.L_50 - .L_49)


	//   ....[0]....
.L_49:
        /*09e4*/ 	.word	0x00002b20


	//   ....[1]....
        /*09e8*/ 	.word	0x00003030


	//   ....[2]....
        /*09ec*/ 	.word	0x00003090


	//   ....[3]....
        /*09f0*/ 	.word	0x00004010


	//   ....[4]....
        /*09f4*/ 	.word	0x00005180


	//   ....[5]....
        /*09f8*/ 	.word	0x000051c0


	//   ....[6]....
        /*09fc*/ 	.word	0x000098f0


	//----- nvinfo : EIATTR_MAX_THREADS
	.align		4
.L_50:
        /*0a00*/ 	.byte	0x04, 0x05
        /*0a02*/ 	.short	(.L_52 - .L_51)
.L_51:
        /*0a04*/ 	.word	0x00000100
        /*0a08*/ 	.word	0x00000001
        /*0a0c*/ 	.word	0x00000001


	//----- nvinfo : EIATTR_CRS_STACK_SIZE
	.align		4
.L_52:
        /*0a10*/ 	.byte	0x04, 0x1e
        /*0a12*/ 	.short	(.L_54 - .L_53)
.L_53:
        /*0a14*/ 	.word	0x00000000


	//----- nvinfo : EIATTR_CBANK_PARAM_SIZE
	.align		4
.L_54:
        /*0a18*/ 	.byte	0x03, 0x19
        /*0a1a*/ 	.short	0x0800


	//----- nvinfo : EIATTR_PARAM_CBANK
	.align		4
        /*0a1c*/ 	.byte	0x04, 0x0a
        /*0a1e*/ 	.short	(.L_56 - .L_55)
	.align		4
.L_55:
        /*0a20*/ 	.word	index@(.nv.constant0._ZN7cutlass13device_kernelINS_4gemm6kernel13GemmUniversalIN4cute5tupleIJiiiiEEENS1_10collective13CollectiveMmaINS1_35MainloopSm100TmaUmmaWarpSpecializedILi5ELi2ELi4ENS5_IJNS4_1CILi1EEENSA_ILi8EEESB_EEEEENS5_IJNSA_ILi64EEENSA_ILi256EEENSA_ILi128EEEEEENS_12float_e5m2_tENS5_IJlSB_lEEESJ_SK_NS4_8TiledMMAINS4_8MMA_AtomIJNS4_10MMA_TraitsINS4_19SM100_MMA_F8F6F4_SSEJSJ_SJ_fSF_SG_NS4_17integral_constantINS4_4UMMA5MajorELSR_0EEESS_NSP_INSQ_7ScaleInELST_0EEESU_EEEEEENS4_6LayoutINS5_IJSB_SB_SB_EEENS5_IJNSA_ILi0EEESZ_SZ_EEEEENS5_IJNS4_10UnderscoreES12_S12_EEEEENS4_23SM90_TMA_LOAD_MULTICASTENS4_14ComposedLayoutINS4_7SwizzleILi3ELi4ELi3EEENS4_18smem_ptr_flag_bitsILi8EEENSX_INS5_IJSC_SH_EEENS5_IJSH_SB_EEEEEEEvNS4_8identityENS4_13SM90_TMA_LOADES1E_vS1F_EENS_8epilogue10collective18CollectiveEpilogueINS1I_23Sm100TmaWarpSpecializedILi4ELi2ELi32ELb0ELb0EEEJSI_NS5_IJNSX_ISF_SB_EES1N_EEESJ_SK_SJ_SK_NS1I_6fusion15FusionCallbacksIS1M_NS1P_17LinearCombinationISJ_fSJ_fLNS_15FloatRoundStyleE2EEESI_S1O_JEEENS4_5SM1004TMEM4LOAD26SM100_TMEM_LOAD_16dp32b32xES1G_NS16_INS17_ILi2ELi4ELi3EEES1A_NSX_INS5_IJSC_SF_EEENS5_IJSF_SB_EEEEEEENS4_39AutoVectorizingCopyWithAssumedAlignmentILi128EEENS4_14SM90_TMA_STOREES23_S25_S25_EEEvvEEEEvNT_6ParamsE)
        /*0a24*/ 	.short	0x0380
        /*0a26*/ 	.short	0x0800


	//----- nvinfo : EIATTR_SW_WAR
	.align		4
.L_56:
        /*0a28*/ 	.byte	0x04, 0x36
        /*0a2a*/ 	.short	(.L_58 - .L_57)
.L_57:
        /*0a2c*/ 	.word	0x00000008
.L_58:


//--------------------- .nv.callgraph             --------------------------
	.section	.nv.callgraph,"",@"SHT_CUDA_CALLGRAPH"
	.align	4
	.sectionentsize	8
	.align		4
        /*0000*/ 	.word	0x00000000
	.align		4
        /*0004*/ 	.word	0xffffffff
	.align		4
        /*0008*/ 	.word	index@(_ZN7cutlass13device_kernelINS_4gemm6kernel13GemmUniversalIN4cute5tupleIJiiiiEEENS1_10collective13CollectiveMmaINS1_35MainloopSm100TmaUmmaWarpSpecializedILi5ELi2ELi4ENS5_IJNS4_1CILi1EEENSA_ILi8EEESB_EEEEENS5_IJNSA_ILi64EEENSA_ILi256EEENSA_ILi128EEEEEENS_12float_e5m2_tENS5_IJlSB_lEEESJ_SK_NS4_8TiledMMAINS4_8MMA_AtomIJNS4_10MMA_TraitsINS4_19SM100_MMA_F8F6F4_SSEJSJ_SJ_fSF_SG_NS4_17integral_constantINS4_4UMMA5MajorELSR_0EEESS_NSP_INSQ_7ScaleInELST_0EEESU_EEEEEENS4_6LayoutINS5_IJSB_SB_SB_EEENS5_IJNSA_ILi0EEESZ_SZ_EEEEENS5_IJNS4_10UnderscoreES12_S12_EEEEENS4_23SM90_TMA_LOAD_MULTICASTENS4_14ComposedLayoutINS4_7SwizzleILi3ELi4ELi3EEENS4_18smem_ptr_flag_bitsILi8EEENSX_INS5_IJSC_SH_EEENS5_IJSH_SB_EEEEEEEvNS4_8identityENS4_13SM90_TMA_LOADES1E_vS1F_EENS_8epilogue10collective18CollectiveEpilogueINS1I_23Sm100TmaWarpSpecializedILi4ELi2ELi32ELb0ELb0EEEJSI_NS5_IJNSX_ISF_SB_EES1N_EEESJ_SK_SJ_SK_NS1I_6fusion15FusionCallbacksIS1M_NS1P_17LinearCombinationISJ_fSJ_fLNS_15FloatRoundStyleE2EEESI_S1O_JEEENS4_5SM1004TMEM4LOAD26SM100_TMEM_LOAD_16dp32b32xES1G_NS16_INS17_ILi2ELi4ELi3EEES1A_NSX_INS5_IJSC_SF_EEENS5_IJSF_SB_EEEEEEENS4_39AutoVectorizingCopyWithAssumedAlignmentILi128EEENS4_14SM90_TMA_STOREES23_S25_S25_EEEvvEEEEvNT_6ParamsE)
	.align		4
        /*000c*/ 	.word	index@(__assertfail)
	.align		4
        /*0010*/ 	.word	0x00000000
	.align		4
        /*0014*/ 	.word	0xfffffffe
	.align		4
        /*0018*/ 	.word	0x00000000
	.align		4
        /*001c*/ 	.word	0xfffffffd
	.align		4
        /*0020*/ 	.word	0x00000000
	.align		4
        /*0024*/ 	.word	0xfffffffc


//--------------------- .nv.constant4             --------------------------
	.section	.nv.constant4,"a",@progbits
	.align	8
	.align		8
.nv.constant4:
        /*0000*/ 	.dword	__assertfail
	.align		8
        /*0008*/ 	.dword	__unnamed_1
	.align		8
        /*0010*/ 	.dword	__unnamed_2
	.align		8
        /*0018*/ 	.dword	__unnamed_3
	.align		8
        /*0020*/ 	.dword	_ZN40_INTERNAL_996b36a7_4_k_cu_0c29637f_236594cuda3std3__45__cpo5beginE
	.align		8
        /*0028*/ 	.dword	_ZN40_INTERNAL_996b36a7_4_k_cu_0c29637f_236594cuda3std3__45__cpo3endE
	.align		8
        /*0030*/ 	.dword	_ZN40_INTERNAL_996b36a7_4_k_cu_0c29637f_236594cuda3std3__45__cpo6cbeginE
	.align		8
        /*0038*/ 	.dword	_ZN40_INTERNAL_996b36a7_4_k_cu_0c29637f_236594cuda3std3__45__cpo4cendE
	.align		8
        /*0040*/ 	.dword	_ZN40_INTERNAL_996b36a7_4_k_cu_0c29637f_236594cuda3std3__442_GLOBAL__N__996b36a7_4_k_cu_0c29637f_236596ignoreE
	.align		8
        /*0048*/ 	.dword	_ZN40_INTERNAL_996b36a7_4_k_cu_0c29637f_236594cuda3std3__419piecewise_constructE
	.align		8
        /*0050*/ 	.dword	_ZN40_INTERNAL_996b36a7_4_k_cu_0c29637f_236594cuda3std3__48in_placeE
	.align		8
        /*0058*/ 	.dword	_ZN40_INTERNAL_996b36a7_4_k_cu_0c29637f_236594cuda3std6ranges3__45__cpo4swapE
	.align		8
        /*0060*/ 	.dword	_ZN40_INTERNAL_996b36a7_4_k_cu_0c29637f_236594cuda3std6ranges3__45__cpo9iter_moveE
	.align		8
        /*0068*/ 	.dword	_ZN40_INTERNAL_996b36a7_4_k_cu_0c29637f_236594cute7productE
	.align		8
        /*0070*/ 	.dword	_ZN40_INTERNAL_996b36a7_4_k_cu_0c29637f_236594cute1_E
	.align		8
        /*0078*/ 	.dword	$str$25
	.align		8
        /*0080*/ 	.dword	$str$26
	.align		8
        /*0088*/ 	.dword	$str$27
	.align		8
        /*0090*/ 	.dword	$str$28


//--------------------- .text._ZN7cutlass13device_kernelINS_4gemm6kernel13GemmUniversalIN4cute5tupleIJiiiiEEENS1_10collective13CollectiveMmaINS1_35MainloopSm100TmaUmmaWarpSpecializedILi5ELi2ELi4ENS5_IJNS4_1CILi1EEENSA_ILi8EEESB_EEEEENS5_IJNSA_ILi64EEENSA_ILi256EEENSA_ILi128EEEEEENS_12float_e5m2_tENS5_IJlSB_lEEESJ_SK_NS4_8TiledMMAINS4_8MMA_AtomIJNS4_10MMA_TraitsINS4_19SM100_MMA_F8F6F4_SSEJSJ_SJ_fSF_SG_NS4_17integral_constantINS4_4UMMA5MajorELSR_0EEESS_NSP_INSQ_7ScaleInELST_0EEESU_EEEEEENS4_6LayoutINS5_IJSB_SB_SB_EEENS5_IJNSA_ILi0EEESZ_SZ_EEEEENS5_IJNS4_10UnderscoreES12_S12_EEEEENS4_23SM90_TMA_LOAD_MULTICASTENS4_14ComposedLayoutINS4_7SwizzleILi3ELi4ELi3EEENS4_18smem_ptr_flag_bitsILi8EEENSX_INS5_IJSC_SH_EEENS5_IJSH_SB_EEEEEEEvNS4_8identityENS4_13SM90_TMA_LOADES1E_vS1F_EENS_8epilogue10collective18CollectiveEpilogueINS1I_23Sm100TmaWarpSpecializedILi4ELi2ELi32ELb0ELb0EEEJSI_NS5_IJNSX_ISF_SB_EES1N_EEESJ_SK_SJ_SK_NS1I_6fusion15FusionCallbacksIS1M_NS1P_17LinearCombinationISJ_fSJ_fLNS_15FloatRoundStyleE2EEESI_S1O_JEEENS4_5SM1004TMEM4LOAD26SM100_TMEM_LOAD_16dp32b32xES1G_NS16_INS17_ILi2ELi4ELi3EEES1A_NSX_INS5_IJSC_SF_EEENS5_IJSF_SB_EEEEEEENS4_39AutoVectorizingCopyWithAssumedAlignmentILi128EEENS4_14SM90_TMA_STOREES23_S25_S25_EEEvvEEEEvNT_6ParamsE --------------------------
	.section	.text._ZN7cutlass13device_kernelINS_4gemm6kernel13GemmUniversalIN4cute5tupleIJiiiiEEENS1_10collective13CollectiveMmaINS1_35MainloopSm100TmaUmmaWarpSpecializedILi5ELi2ELi4ENS5_IJNS4_1CILi1EEENSA_ILi8EEESB_EEEEENS5_IJNSA_ILi64EEENSA_ILi256EEENSA_ILi128EEEEEENS_12float_e5m2_tENS5_IJlSB_lEEESJ_SK_NS4_8TiledMMAINS4_8MMA_AtomIJNS4_10MMA_TraitsINS4_19SM100_MMA_F8F6F4_SSEJSJ_SJ_fSF_SG_NS4_17integral_constantINS4_4UMMA5MajorELSR_0EEESS_NSP_INSQ_7ScaleInELST_0EEESU_EEEEEENS4_6LayoutINS5_IJSB_SB_SB_EEENS5_IJNSA_ILi0EEESZ_SZ_EEEEENS5_IJNS4_10UnderscoreES12_S12_EEEEENS4_23SM90_TMA_LOAD_MULTICASTENS4_14ComposedLayoutINS4_7SwizzleILi3ELi4ELi3EEENS4_18smem_ptr_flag_bitsILi8EEENSX_INS5_IJSC_SH_EEENS5_IJSH_SB_EEEEEEEvNS4_8identityENS4_13SM90_TMA_LOADES1E_vS1F_EENS_8epilogue10collective18CollectiveEpilogueINS1I_23Sm100TmaWarpSpecializedILi4ELi2ELi32ELb0ELb0EEEJSI_NS5_IJNSX_ISF_SB_EES1N_EEESJ_SK_SJ_SK_NS1I_6fusion15FusionCallbacksIS1M_NS1P_17LinearCombinationISJ_fSJ_fLNS_15FloatRoundStyleE2EEESI_S1O_JEEENS4_5SM1004TMEM4LOAD26SM100_TMEM_LOAD_16dp32b32xES1G_NS16_INS17_ILi2ELi4ELi3EEES1A_NSX_INS5_IJSC_SF_EEENS5_IJSF_SB_EEEEEEENS4_39AutoVectorizingCopyWithAssumedAlignmentILi128EEENS4_14SM90_TMA_STOREES23_S25_S25_EEEvvEEEEvNT_6ParamsE,"ax",@progbits
	.align	128
.text._ZN7cutlass13device_kernelINS_4gemm6kernel13GemmUniversalIN4cute5tupleIJiiiiEEENS1_10collective13CollectiveMmaINS1_35MainloopSm100TmaUmmaWarpSpecializedILi5ELi2ELi4ENS5_IJNS4_1CILi1EEENSA_ILi8EEESB_EEEEENS5_IJNSA_ILi64EEENSA_ILi256EEENSA_ILi128EEEEEENS_12float_e5m2_tENS5_IJlSB_lEEESJ_SK_NS4_8TiledMMAINS4_8MMA_AtomIJNS4_10MMA_TraitsINS4_19SM100_MMA_F8F6F4_SSEJSJ_SJ_fSF_SG_NS4_17integral_constantINS4_4UMMA5MajorELSR_0EEESS_NSP_INSQ_7ScaleInELST_0EEESU_EEEEEENS4_6LayoutINS5_IJSB_SB_SB_EEENS5_IJNSA_ILi0EEESZ_SZ_EEEEENS5_IJNS4_10UnderscoreES12_S12_EEEEENS4_23SM90_TMA_LOAD_MULTICASTENS4_14ComposedLayoutINS4_7SwizzleILi3ELi4ELi3EEENS4_18smem_ptr_flag_bitsILi8EEENSX_INS5_IJSC_SH_EEENS5_IJSH_SB_EEEEEEEvNS4_8identityENS4_13SM90_TMA_LOADES1E_vS1F_EENS_8epilogue10collective18CollectiveEpilogueINS1I_23Sm100TmaWarpSpecializedILi4ELi2ELi32ELb0ELb0EEEJSI_NS5_IJNSX_ISF_SB_EES1N_EEESJ_SK_SJ_SK_NS1I_6fusion15FusionCallbacksIS1M_NS1P_17LinearCombinationISJ_fSJ_fLNS_15FloatRoundStyleE2EEESI_S1O_JEEENS4_5SM1004TMEM4LOAD26SM100_TMEM_LOAD_16dp32b32xES1G_NS16_INS17_ILi2ELi4ELi3EEES1A_NSX_INS5_IJSC_SF_EEENS5_IJSF_SB_EEEEEEENS4_39AutoVectorizingCopyWithAssumedAlignmentILi128EEENS4_14SM90_TMA_STOREES23_S25_S25_EEEvvEEEEvNT_6ParamsE:
        .type           _ZN7cutlass13device_kernelINS_4gemm6kernel13GemmUniversalIN4cute5tupleIJiiiiEEENS1_10collective13CollectiveMmaINS1_35MainloopSm100TmaUmmaWarpSpecializedILi5ELi2ELi4ENS5_IJNS4_1CILi1EEENSA_ILi8EEESB_EEEEENS5_IJNSA_ILi64EEENSA_ILi256EEENSA_ILi128EEEEEENS_12float_e5m2_tENS5_IJlSB_lEEESJ_SK_NS4_8TiledMMAINS4_8MMA_AtomIJNS4_10MMA_TraitsINS4_19SM100_MMA_F8F6F4_SSEJSJ_SJ_fSF_SG_NS4_17integral_constantINS4_4UMMA5MajorELSR_0EEESS_NSP_INSQ_7ScaleInELST_0EEESU_EEEEEENS4_6LayoutINS5_IJSB_SB_SB_EEENS5_IJNSA_ILi0EEESZ_SZ_EEEEENS5_IJNS4_10UnderscoreES12_S12_EEEEENS4_23SM90_TMA_LOAD_MULTICASTENS4_14ComposedLayoutINS4_7SwizzleILi3ELi4ELi3EEENS4_18smem_ptr_flag_bitsILi8EEENSX_INS5_IJSC_SH_EEENS5_IJSH_SB_EEEEEEEvNS4_8identityENS4_13SM90_TMA_LOADES1E_vS1F_EENS_8epilogue10collective18CollectiveEpilogueINS1I_23Sm100TmaWarpSpecializedILi4ELi2ELi32ELb0ELb0EEEJSI_NS5_IJNSX_ISF_SB_EES1N_EEESJ_SK_SJ_SK_NS1I_6fusion15FusionCallbacksIS1M_NS1P_17LinearCombinationISJ_fSJ_fLNS_15FloatRoundStyleE2EEESI_S1O_JEEENS4_5SM1004TMEM4LOAD26SM100_TMEM_LOAD_16dp32b32xES1G_NS16_INS17_ILi2ELi4ELi3EEES1A_NSX_INS5_IJSC_SF_EEENS5_IJSF_SB_EEEEEEENS4_39AutoVectorizingCopyWithAssumedAlignmentILi128EEENS4_14SM90_TMA_STOREES23_S25_S25_EEEvvEEEEvNT_6ParamsE,@function
        .size           _ZN7cutlass13device_kernelINS_4gemm6kernel13GemmUniversalIN4cute5tupleIJiiiiEEENS1_10collective13CollectiveMmaINS1_35MainloopSm100TmaUmmaWarpSpecializedILi5ELi2ELi4ENS5_IJNS4_1CILi1EEENSA_ILi8EEESB_EEEEENS5_IJNSA_ILi64EEENSA_ILi256EEENSA_ILi128EEEEEENS_12float_e5m2_tENS5_IJlSB_lEEESJ_SK_NS4_8TiledMMAINS4_8MMA_AtomIJNS4_10MMA_TraitsINS4_19SM100_MMA_F8F6F4_SSEJSJ_SJ_fSF_SG_NS4_17integral_constantINS4_4UMMA5MajorELSR_0EEESS_NSP_INSQ_7ScaleInELST_0EEESU_EEEEEENS4_6LayoutINS5_IJSB_SB_SB_EEENS5_IJNSA_ILi0EEESZ_SZ_EEEEENS5_IJNS4_10UnderscoreES12_S12_EEEEENS4_23SM90_TMA_LOAD_MULTICASTENS4_14ComposedLayoutINS4_7SwizzleILi3ELi4ELi3EEENS4_18smem_ptr_flag_bitsILi8EEENSX_INS5_IJSC_SH_EEENS5_IJSH_SB_EEEEEEEvNS4_8identityENS4_13SM90_TMA_LOADES1E_vS1F_EENS_8epilogue10collective18CollectiveEpilogueINS1I_23Sm100TmaWarpSpecializedILi4ELi2ELi32ELb0ELb0EEEJSI_NS5_IJNSX_ISF_SB_EES1N_EEESJ_SK_SJ_SK_NS1I_6fusion15FusionCallbacksIS1M_NS1P_17LinearCombinationISJ_fSJ_fLNS_15FloatRoundStyleE2EEESI_S1O_JEEENS4_5SM1004TMEM4LOAD26SM100_TMEM_LOAD_16dp32b32xES1G_NS16_INS17_ILi2ELi4ELi3EEES1A_NSX_INS5_IJSC_SF_EEENS5_IJSF_SB_EEEEEEENS4_39AutoVectorizingCopyWithAssumedAlignmentILi128EEENS4_14SM90_TMA_STOREES23_S25_S25_EEEvvEEEEvNT_6ParamsE,(.L_x_180 - _ZN7cutlass13device_kernelINS_4gemm6kernel13GemmUniversalIN4cute5tupleIJiiiiEEENS1_10collective13CollectiveMmaINS1_35MainloopSm100TmaUmmaWarpSpecializedILi5ELi2ELi4ENS5_IJNS4_1CILi1EEENSA_ILi8EEESB_EEEEENS5_IJNSA_ILi64EEENSA_ILi256EEENSA_ILi128EEEEEENS_12float_e5m2_tENS5_IJlSB_lEEESJ_SK_NS4_8TiledMMAINS4_8MMA_AtomIJNS4_10MMA_TraitsINS4_19SM100_MMA_F8F6F4_SSEJSJ_SJ_fSF_SG_NS4_17integral_constantINS4_4UMMA5MajorELSR_0EEESS_NSP_INSQ_7ScaleInELST_0EEESU_EEEEEENS4_6LayoutINS5_IJSB_SB_SB_EEENS5_IJNSA_ILi0EEESZ_SZ_EEEEENS5_IJNS4_10UnderscoreES12_S12_EEEEENS4_23SM90_TMA_LOAD_MULTICASTENS4_14ComposedLayoutINS4_7SwizzleILi3ELi4ELi3EEENS4_18smem_ptr_flag_bitsILi8EEENSX_INS5_IJSC_SH_EEENS5_IJSH_SB_EEEEEEEvNS4_8identityENS4_13SM90_TMA_LOADES1E_vS1F_EENS_8epilogue10collective18CollectiveEpilogueINS1I_23Sm100TmaWarpSpecializedILi4ELi2ELi32ELb0ELb0EEEJSI_NS5_IJNSX_ISF_SB_EES1N_EEESJ_SK_SJ_SK_NS1I_6fusion15FusionCallbacksIS1M_NS1P_17LinearCombinationISJ_fSJ_fLNS_15FloatRoundStyleE2EEESI_S1O_JEEENS4_5SM1004TMEM4LOAD26SM100_TMEM_LOAD_16dp32b32xES1G_NS16_INS17_ILi2ELi4ELi3EEES1A_NSX_INS5_IJSC_SF_EEENS5_IJSF_SB_EEEEEEENS4_39AutoVectorizingCopyWithAssumedAlignmentILi128EEENS4_14SM90_TMA_STOREES23_S25_S25_EEEvvEEEEvNT_6ParamsE)
        .other          _ZN7cutlass13device_kernelINS_4gemm6kernel13GemmUniversalIN4cute5tupleIJiiiiEEENS1_10collective13CollectiveMmaINS1_35MainloopSm100TmaUmmaWarpSpecializedILi5ELi2ELi4ENS5_IJNS4_1CILi1EEENSA_ILi8EEESB_EEEEENS5_IJNSA_ILi64EEENSA_ILi256EEENSA_ILi128EEEEEENS_12float_e5m2_tENS5_IJlSB_lEEESJ_SK_NS4_8TiledMMAINS4_8MMA_AtomIJNS4_10MMA_TraitsINS4_19SM100_MMA_F8F6F4_SSEJSJ_SJ_fSF_SG_NS4_17integral_constantINS4_4UMMA5MajorELSR_0EEESS_NSP_INSQ_7ScaleInELST_0EEESU_EEEEEENS4_6LayoutINS5_IJSB_SB_SB_EEENS5_IJNSA_ILi0EEESZ_SZ_EEEEENS5_IJNS4_10UnderscoreES12_S12_EEEEENS4_23SM90_TMA_LOAD_MULTICASTENS4_14ComposedLayoutINS4_7SwizzleILi3ELi4ELi3EEENS4_18smem_ptr_flag_bitsILi8EEENSX_INS5_IJSC_SH_EEENS5_IJSH_SB_EEEEEEEvNS4_8identityENS4_13SM90_TMA_LOADES1E_vS1F_EENS_8epilogue10collective18CollectiveEpilogueINS1I_23Sm100TmaWarpSpecializedILi4ELi2ELi32ELb0ELb0EEEJSI_NS5_IJNSX_ISF_SB_EES1N_EEESJ_SK_SJ_SK_NS1I_6fusion15FusionCallbacksIS1M_NS1P_17LinearCombinationISJ_fSJ_fLNS_15FloatRoundStyleE2EEESI_S1O_JEEENS4_5SM1004TMEM4LOAD26SM100_TMEM_LOAD_16dp32b32xES1G_NS16_INS17_ILi2ELi4ELi3EEES1A_NSX_INS5_IJSC_SF_EEENS5_IJSF_SB_EEEEEEENS4_39AutoVectorizingCopyWithAssumedAlignmentILi128EEENS4_14SM90_TMA_STOREES23_S25_S25_EEEvvEEEEvNT_6ParamsE,@"STO_CUDA_ENTRY STV_DEFAULT"
_ZN7cutlass13device_kernelINS_4gemm6kernel13GemmUniversalIN4cute5tupleIJiiiiEEENS1_10collective13CollectiveMmaINS1_35MainloopSm100TmaUmmaWarpSpecializedILi5ELi2ELi4ENS5_IJNS4_1CILi1EEENSA_ILi8EEESB_EEEEENS5_IJNSA_ILi64EEENSA_ILi256EEENSA_ILi128EEEEEENS_12float_e5m2_tENS5_IJlSB_lEEESJ_SK_NS4_8TiledMMAINS4_8MMA_AtomIJNS4_10MMA_TraitsINS4_19SM100_MMA_F8F6F4_SSEJSJ_SJ_fSF_SG_NS4_17integral_constantINS4_4UMMA5MajorELSR_0EEESS_NSP_INSQ_7ScaleInELST_0EEESU_EEEEEENS4_6LayoutINS5_IJSB_SB_SB_EEENS5_IJNSA_ILi0EEESZ_SZ_EEEEENS5_IJNS4_10UnderscoreES12_S12_EEEEENS4_23SM90_TMA_LOAD_MULTICASTENS4_14ComposedLayoutINS4_7SwizzleILi3ELi4ELi3EEENS4_18smem_ptr_flag_bitsILi8EEENSX_INS5_IJSC_SH_EEENS5_IJSH_SB_EEEEEEEvNS4_8identityENS4_13SM90_TMA_LOADES1E_vS1F_EENS_8epilogue10collective18CollectiveEpilogueINS1I_23Sm100TmaWarpSpecializedILi4ELi2ELi32ELb0ELb0EEEJSI_NS5_IJNSX_ISF_SB_EES1N_EEESJ_SK_SJ_SK_NS1I_6fusion15FusionCallbacksIS1M_NS1P_17LinearCombinationISJ_fSJ_fLNS_15FloatRoundStyleE2EEESI_S1O_JEEENS4_5SM1004TMEM4LOAD26SM100_TMEM_LOAD_16dp32b32xES1G_NS16_INS17_ILi2ELi4ELi3EEES1A_NSX_INS5_IJSC_SF_EEENS5_IJSF_SB_EEEEEEENS4_39AutoVectorizingCopyWithAssumedAlignmentILi128EEENS4_14SM90_TMA_STOREES23_S25_S25_EEEvvEEEEvNT_6ParamsE:
[----:B------:R-:W1:Y:S01]  /*0000*/  LDC R1, c[0x0][0x37c] ;  /* 0x0000df00ff017b82 */ /* 0x000e620000000800 */
[----:B------:R-:W2:Y:S01]  /*0010*/  S2R R95, SR_TID.X ;  /* 0x00000000005f7919 */ /* 0x000ea20000002100 */
[----:B------:R-:W3:Y:S01]  /*0020*/  LDCU.64 UR8, c[0x0][0x890] ;  /* 0x00011200ff0877ac */ /* 0x000ee20008000a00 */
[----:B------:R-:W-:Y:S02]  /*0030*/  PRMT R85, RZ, 0x7610, R85 ;  /* 0x00007610ff557816 */ /* 0x000fe40000000055 */
[----:B------:R-:W-:Y:S01]  /*0040*/  ELECT P3, URZ, PT ;  /* 0x0000000000ff782f */ /* 0x000fe20003860000 */
[----:B---3--:R-:W-:-:S04]  /*0050*/  UISETP.NE.U32.AND UP0, UPT, UR8, URZ, UPT ;  /* 0x000000ff0800728c */ /* 0x008fc8000bf05070 */
[----:B------:R-:W-:Y:S01]  /*0060*/  UISETP.NE.AND.EX UP0, UPT, UR9, URZ, UPT, UP0 ;  /* 0x000000ff0900728c */ /* 0x000fe2000bf05300 */
[----:B--2---:R-:W-:-:S05]  /*0070*/  SHF.R.U32.HI R86, RZ, 0x5, R95 ;  /* 0x00000005ff567819 */ /* 0x004fca000001165f */
[----:B------:R-:W2:Y:S02]  /*0080*/  SHFL.IDX PT, R0, R86, RZ, 0x1f ;  /* 0x00001fff56007589 */ /* 0x000ea400000e0000 */
[----:B--2---:R-:W-:Y:S01]  /*0090*/  R2UR UR17, R0 ;  /* 0x00000000001172ca */ /* 0x004fe200000e0000 */
[----:B-1----:R-:W-:-:S14]  /*00a0*/  BRA.U UP0, `(.L_x_0) ;  /* 0x0000000100307547 */ /* 0x002fdc000b800000 */
[----:B------:R-:W1:Y:S02]  /*00b0*/  LDCU.64 UR4, c[0x0][0x888] ;  /* 0x00011100ff0477ac */ /* 0x000e640008000a00 */
[----:B-1----:R-:W-:-:S04]  /*00c0*/  UISETP.NE.U32.AND UP0, UPT, UR4, URZ, UPT ;  /* 0x000000ff0400728c */ /* 0x002fc8000bf05070 */
[----:B------:R-:W-:-:S09]  /*00d0*/  UISETP.NE.AND.EX UP0, UPT, UR5, URZ, UPT, UP0 ;  /* 0x000000ff0500728c */ /* 0x000fd2000bf05300 */
[----:B------:R-:W-:Y:S05]  /*00e0*/  BRA.U !UP0, `(.L_x_1) ;  /* 0x0000000108147547 */ /* 0x000fea000b800000 */
[----:B------:R-:W1:Y:S01]  /*00f0*/  LDC.64 R2, c[0x0][0x888] ;  /* 0x00022200ff027b82 */ /* 0x000e620000000a00 */
[----:B------:R-:W1:Y:S02]  /*0100*/  LDCU.64 UR4, c[0x0][0x358] ;  /* 0x00006b00ff0477ac */ /* 0x000e640008000a00 */
[----:B-1----:R1:W5:Y:S01]  /*0110*/  LDG.E R41, desc[UR4][R2.64] ;  /* 0x0000000402297981 */ /* 0x002362000c1e1900 */
[----:B------:R-:W-:Y:S01]  /*0120*/  HFMA2 R85, -RZ, RZ, 0, 5.9604644775390625e-08 ;  /* 0x00000001ff557431 */ /* 0x000fe200000001ff */
[----:B------:R-:W-:Y:S05]  /*0130*/  BRA `(.L_x_0) ;  /* 0x00000000000c7947 */ /* 0x000fea0003800000 */
.L_x_1:
[----:B------:R-:W1:Y:S01]  /*0140*/  LDCU UR4, c[0x0][0x880] ;  /* 0x00011000ff0477ac */ /* 0x000e620008000800 */
[----:B------:R-:W-:Y:S01]  /*0150*/  HFMA2 R85, -RZ, RZ, 0, 5.9604644775390625e-08 ;  /* 0x00000001ff557431 */ /* 0x000fe200000001ff */
[----:B-1----:R-:W-:-:S07]  /*0160*/  MOV R41, UR4 ;  /* 0x0000000400297c02 */ /* 0x002fce0008000f00 */
.L_x_0:
[----:B------:R-:W2:Y:S02]  /*0170*/  LDCU.64 UR4, c[0x0][0x8b0] ;  /* 0x00011600ff0477ac */ /* 0x000ea40008000a00 */
[----:B--2---:R-:W-:-:S04]  /*0180*/  UISETP.NE.U32.AND UP0, UPT, UR4, URZ, UPT ;  /* 0x000000ff0400728c */ /* 0x004fc8000bf05070 */
[----:B------:R-:W-:-:S09]  /*0190*/  UISETP.NE.AND.EX UP0, UPT, UR5, URZ, UPT, UP0 ;  /* 0x000000ff0500728c */ /* 0x000fd2000bf05300 */
[----:B------:R-:W-:Y:S05]  /*01a0*/  BRA.U UP0, `(.L_x_2) ;  /* 0x0000000100287547 */ /* 0x000fea000b800000 */
[----:B------:R-:W2:Y:S02]  /*01b0*/  LDCU.64 UR4, c[0x0][0x8a8] ;  /* 0x00011500ff0477ac */ /* 0x000ea40008000a00 */
[----:B--2---:R-:W-:-:S04]  /*01c0*/  UISETP.NE.U32.AND UP0, UPT, UR4, URZ, UPT ;  /* 0x000000ff0400728c */ /* 0x004fc8000bf05070 */
[----:B------:R-:W-:-:S09]  /*01d0*/  UISETP.NE.AND.EX UP0, UPT, UR5, URZ, UPT, UP0 ;  /* 0x000000ff0500728c */ /* 0x000fd2000bf05300 */
[----:B------:R-:W-:Y:S05]  /*01e0*/  BRA.U !UP0, `(.L_x_3) ;  /* 0x0000000108107547 */ /* 0x000fea000b800000 */
[----:B------:R-:W2:Y:S01]  /*01f0*/  LDC.64 R38, c[0x0][0x8a8] ;  /* 0x00022a00ff267b82 */ /* 0x000ea20000000a00 */
[----:B------:R-:W2:Y:S02]  /*0200*/  LDCU.64 UR4, c[0x0][0x358] ;  /* 0x00006b00ff0477ac */ /* 0x000ea40008000a00 */
[----:B--2---:R2:W5:Y:S01]  /*0210*/  LDG.E R38, desc[UR4][R38.64] ;  /* 0x0000000426267981 */ /* 0x004562000c1e1900 */
[----:B------:R-:W-:Y:S05]  /*0220*/  BRA `(.L_x_2) ;  /* 0x0000000000087947 */ /* 0x000fea0003800000 */
.L_x_3:
[----:B------:R-:W2:Y:S02]  /*0230*/  LDCU UR4, c[0x0][0x8a0] ;  /* 0x00011400ff0477ac */ /* 0x000ea40008000800 */
[----:B--2---:R-:W-:Y:S02]  /*0240*/  MOV R38, UR4 ;  /* 0x0000000400267c02 */ /* 0x004fe40008000f00 */
.L_x_2:
[----:B------:R-:W-:Y:S01]  /*0250*/  IMAD.U32 R0, RZ, RZ, UR17 ;  /* 0x00000011ff007e24 */ /* 0x000fe2000f8e00ff */
[----:B------:R-:W-:Y:S04]  /*0260*/  BSSY.RECONVERGENT B0, `(.L_x_4) ;  /* 0x000000c000007945 */ /* 0x000fe80003800200 */
[C---:B------:R-:W-:Y:S02]  /*0270*/  ISETP.NE.OR P1, PT, R0.reuse, 0x1, !P3 ;  /* 0x000000010000780c */ /* 0x040fe40005f25670 */
[----:B------:R-:W-:-:S11]  /*0280*/  ISETP.NE.OR P0, PT, R0, 0x3, !P3 ;  /* 0x000000030000780c */ /* 0x000fd60005f05670 */
[----:B------:R-:W-:Y:S05]  /*0290*/  @P1 BRA `(.L_x_5) ;  /* 0x0000000000201947 */ /* 0x000fea0003800000 */
[----:B------:R-:W3:Y:S02]  /*02a0*/  LDCU.64 UR4, c[0x0][0x348] ;  /* 0x00006900ff0477ac */ /* 0x000ee40008000a00 */
[----:B---3--:R-:W-:Y:S02]  /*02b0*/  UIADD3 UR6, UP1, UPT, UR4, 0x80, URZ ;  /* 0x0000008004067890 */ /* 0x008fe4000ff3e0ff */
[----:B------:R-:W-:Y:S02]  /*02c0*/  UIADD3 UR4, UP0, UPT, UR4, 0x180, URZ ;  /* 0x0000018004047890 */ /* 0x000fe4000ff1e0ff */
[----:B------:R-:W-:Y:S02]  /*02d0*/  UIADD3.X UR7, UPT, UPT, URZ, UR5, URZ, UP1, !UPT ;  /* 0x00000005ff077290 */ /* 0x000fe40008ffe4ff */
[----:B------:R-:W-:-:S07]  /*02e0*/  UIADD3.X UR5, UPT, UPT, URZ, UR5, URZ, UP0, !UPT ;  /* 0x00000005ff057290 */ /* 0x000fce00087fe4ff */
[----:B------:R3:W-:Y:S02]  /*02f0*/  UTMACCTL.PF [UR6] ;  /* 0x00000000060079b9 */ /* 0x0007e40008040000 */
[----:B------:R3:W-:Y:S02]  /*0300*/  UTMACCTL.PF [UR4] ;  /* 0x00000000040079b9 */ /* 0x0007e40008040000 */
[----:B---3--:R-:W-:Y:S01]  /*0310*/  NOP ;  /* 0x0000000000007918 */ /* 0x008fe20000000000 */
.L_x_5:
[----:B------:R-:W-:Y:S05]  /*0320*/  BSYNC.RECONVERGENT B0 ;  /* 0x0000000000007941 */ /* 0x000fea0003800200 */
.L_x_4:
[----:B------:R-:W-:Y:S04]  /*0330*/  BSSY.RECONVERGENT B0, `(.L_x_6) ;  /* 0x000000a000007945 */ /* 0x000fe80003800200 */
        /* <DEDUP_REMOVED lines=9> */
.L_x_7:
[----:B------:R-:W-:Y:S05]  /*03d0*/  BSYNC.RECONVERGENT B0 ;  /* 0x0000000000007941 */ /* 0x000fea0003800200 */
.L_x_6:
[----:B------:R-:W3:Y:S01]  /*03e0*/  LDCU.64 UR4, c[0x0][0x888] ;  /* 0x00011100ff0477ac */ /* 0x000ee20008000a00 */
[----:B------:R-:W-:Y:S02]  /*03f0*/  UISETP.EQ.U32.AND UP1, UPT, UR8, URZ, UPT ;  /* 0x000000ff0800728c */ /* 0x000fe4000bf22070 */
[----:B------:R-:W-:Y:S02]  /*0400*/  UPLOP3.LUT UP3, UPT, UPT, UPT, UPT, 0x80, 0x8 ;  /* 0x000000000008789c */ /* 0x000fe40003f6f070 */
[----:B---3--:R-:W-:-:S04]  /*0410*/  UISETP.NE.U32.AND UP0, UPT, UR4, URZ, UPT ;  /* 0x000000ff0400728c */ /* 0x008fc8000bf05070 */
[----:B------:R-:W-:-:S04]  /*0420*/  UISETP.NE.AND.EX UP0, UPT, UR5, URZ, UPT, UP0 ;  /* 0x000000ff0500728c */ /* 0x000fc8000bf05300 */
[----:B------:R-:W-:-:S04]  /*0430*/  UISETP.EQ.OR.EX UP2, UPT, UR9, URZ, !UP0, UP1 ;  /* 0x000000ff0900728c */ /* 0x000fc8000c742710 */
[----:B------:R-:W-:-:S06]  /*0440*/  UP2UR UR4, UPR, URZ, 0x4 ;  /* 0x00000004ff047883 */ /* 0x000fcc0008000000 */
[----:B------:R-:W-:Y:S01]  /*0450*/  MOV R88, UR4 ;  /* 0x0000000400587c02 */ /* 0x000fe20008000f00 */
[----:B------:R-:W-:Y:S06]  /*0460*/  BRA.U !UP2, `(.L_x_8) ;  /* 0x000000010a207547 */ /* 0x000fec000b800000 */
[----:B------:R-:W-:Y:S01]  /*0470*/  UISETP.NE.U32.AND UP1, UPT, UR8, URZ, UPT ;  /* 0x000000ff0800728c */ /* 0x000fe2000bf25070 */
[----:B-----5:R-:W-:Y:S01]  /*0480*/  FSETP.NEU.AND P0, PT, R41, RZ, PT ;  /* 0x000000ff2900720b */ /* 0x020fe20003f0d000 */
[----:B------:R-:W-:Y:S02]  /*0490*/  USEL UR4, URZ, 0xffffffff, UP0 ;  /* 0xffffffffff047887 */ /* 0x000fe40008000000 */
[----:B------:R-:W-:-:S10]  /*04a0*/  UISETP.NE.AND.EX UP1, UPT, UR9, URZ, UPT, UP1 ;  /* 0x000000ff0900728c */ /* 0x000fd4000bf25310 */
[----:B------:R-:W-:Y:S01]  /*04b0*/  VOTEU.ANY UP0, P0 ;  /* 0x0000000000ff7886 */ /* 0x000fe20000000100 */
[----:B------:R-:W-:-:S04]  /*04c0*/  @!UP1 USEL UR4, URZ, 0xffffffff, UP0 ;  /* 0xffffffffff049887 */ /* 0x000fc80008000000 */
[----:B------:R-:W-:-:S04]  /*04d0*/  ULOP3.LUT UR4, UR4, 0x1, URZ, 0xc0, !UPT ;  /* 0x0000000104047892 */ /* 0x000fc8000f8ec0ff */
[----:B------:R-:W-:-:S11]  /*04e0*/  UISETP.NE.U32.AND UP3, UPT, UR4, 0x1, UPT ;  /* 0x000000010400788c */ /* 0x000fd6000bf65070 */
.L_x_8:
[----:B-1----:R-:W1:Y:S01]  /*04f0*/  SHFL.IDX PT, R2, R86, RZ, 0x1f ;  /* 0x00001fff56027589 */ /* 0x002e6200000e0000 */
[----:B------:R-:W-:-:S04]  /*0500*/  UISETP.NE.AND UP0, UPT, UR17, 0x2, UPT ;  /* 0x000000021100788c */ /* 0x000fc8000bf05270 */
[----:B------:R-:W-:Y:S01]  /*0510*/  USEL UR48, URZ, 0x1, UP0 ;  /* 0x00000001ff307887 */ /* 0x000fe20008000000 */
[----:B-1----:R-:W-:-:S13]  /*0520*/  ISETP.NE.AND P0, PT, R2, RZ, PT ;  /* 0x000000ff0200720c */ /* 0x002fda0003f05270 */
[----:B------:R-:W-:Y:S05]  /*0530*/  @P0 BRA `(.L_x_9) ;  /* 0x0000000000600947 */ /* 0x000fea0003800000 */
[----:B------:R-:W1:Y:S01]  /*0540*/  S2UR UR4, SR_CgaCtaId ;  /* 0x00000000000479c3 */ /* 0x000e620000008800 */
[----:B------:R-:W-:Y:S01]  /*0550*/  UMOV UR5, 0x400 ;  /* 0x0000040000057882 */ /* 0x000fe20000000000 */
[----:B------:R-:W-:Y:S01]  /*0560*/  UMOV UR8, 0x1 ;  /* 0x0000000100087882 */ /* 0x000fe20000000000 */
[----:B------:R-:W-:Y:S01]  /*0570*/  UMOV UR6, 0x8 ;  /* 0x0000000800067882 */ /* 0x000fe20000000000 */
[----:B------:R-:W-:-:S04]  /*0580*/  UIADD3 UR8, UPT, UPT, -UR8, 0x100000, URZ ;  /* 0x0010000008087890 */ /* 0x000fc8000fffe1ff */
[----:B------:R-:W-:Y:S02]  /*0590*/  USHF.L.U32 UR9, UR8, 0xb, URZ ;  /* 0x0000000b08097899 */ /* 0x000fe400080006ff */
[----:B------:R-:W-:Y:S02]  /*05a0*/  USHF.L.U32 UR8, UR8, 0x1, URZ ;  /* 0x0000000108087899 */ /* 0x000fe400080006ff */
[----:B------:R-:W-:-:S04]  /*05b0*/  UIADD3 UR6, UPT, UPT, -UR6, 0x100000, URZ ;  /* 0x0010000006067890 */ /* 0x000fc8000fffe1ff */
[----:B------:R-:W-:Y:S02]  /*05c0*/  USHF.L.U32 UR7, UR6, 0xb, URZ ;  /* 0x0000000b06077899 */ /* 0x000fe400080006ff */
[----:B------:R-:W-:Y:S01]  /*05d0*/  USHF.L.U32 UR6, UR6, 0x1, URZ ;  /* 0x0000000106067899 */ /* 0x000fe200080006ff */
[----:B------:R-:W-:Y:S01]  /*05e0*/  ELECT P0, URZ, PT ;  /* 0x0000000000ff782f */ /* 0x000fe20003800000 */
[----:B-1----:R-:W-:Y:S01]  /*05f0*/  ULEA UR4, UR4, UR5, 0x18 ;  /* 0x0000000504047291 */ /* 0x002fe2000f8ec0ff */
[----:B------:R-:W1:Y:S11]  /*0600*/  FENCE.VIEW.ASYNC.S ;  /* 0x00000000000073c6 */ /* 0x000e760000000000 */
[----:B-1----:R1:W3:Y:S01]  /*0610*/  SYNCS.EXCH.64 URZ, [UR4], UR8 ;  /* 0x0000000804ff75b2 */ /* 0x0022e20008000100 */
[----:B------:R1:W4:Y:S01]  /*0620*/  SYNCS.EXCH.64 URZ, [UR4+0x28], UR6 ;  /* 0x0000280604ff75b2 */ /* 0x0003220008000100 */
[----:B------:R1:W1:Y:S01]  /*0630*/  SYNCS.EXCH.64 URZ, [UR4+0x8], UR8 ;  /* 0x0000080804ff75b2 */ /* 0x0002620008000100 */
[----:B------:R1:W1:Y:S01]  /*0640*/  SYNCS.EXCH.64 URZ, [UR4+0x30], UR6 ;  /* 0x0000300604ff75b2 */ /* 0x0002620008000100 */
[----:B------:R1:W1:Y:S01]  /*0650*/  SYNCS.EXCH.64 URZ, [UR4+0x10], UR8 ;  /* 0x0000100804ff75b2 */ /* 0x0002620008000100 */
[----:B------:R1:W1:Y:S01]  /*0660*/  SYNCS.EXCH.64 URZ, [UR4+0x38], UR6 ;  /* 0x0000380604ff75b2 */ /* 0x0002620008000100 */
[----:B------:R1:W1:Y:S01]  /*0670*/  SYNCS.EXCH.64 URZ, [UR4+0x18], UR8 ;  /* 0x0000180804ff75b2 */ /* 0x0002620008000100 */
[----:B------:R1:W1:Y:S01]  /*0680*/  SYNCS.EXCH.64 URZ, [UR4+0x40], UR6 ;  /* 0x0000400604ff75b2 */ /* 0x0002620008000100 */
[----:B------:R1:W1:Y:S01]  /*0690*/  SYNCS.EXCH.64 URZ, [UR4+0x20], UR8 ;  /* 0x0000200804ff75b2 */ /* 0x0002620008000100 */
[----:B------:R1:W1:Y:S01]  /*06a0*/  SYNCS.EXCH.64 URZ, [UR4+0x48], UR6 ;  /* 0x0000480604ff75b2 */ /* 0x0002620008000100 */
[----:B------:R-:W-:Y:S01]  /*06b0*/  NOP ;  /* 0x0000000000007918 */ /* 0x000fe20000000000 */
.L_x_9:
[----:B------:R-:W2:Y:S01]  /*06c0*/  SHFL.IDX PT, R2, R86, RZ, 0x1f ;  /* 0x00001fff56027589 */ /* 0x000ea200000e0000 */
[----:B------:R-:W-:Y:S01]  /*06d0*/  NOP ;  /* 0x0000000000007918 */ /* 0x000fe20000000000 */
[----:B--2---:R-:W-:-:S13]  /*06e0*/  ISETP.NE.AND P0, PT, R2, 0x1, PT ;  /* 0x000000010200780c */ /* 0x004fda0003f05270 */
[----:B------:R-:W-:Y:S05]  /*06f0*/  @P0 BRA `(.L_x_10) ;  /* 0x0000000000580947 */ /* 0x000fea0003800000 */
[----:B-1----:R-:W1:Y:S01]  /*0700*/  S2UR UR4, SR_CgaCtaId ;  /* 0x00000000000479c3 */ /* 0x002e620000008800 */
        /* <DEDUP_REMOVED lines=12> */
[----:B-1----:R2:W1:Y:S01]  /*07d0*/  SYNCS.EXCH.64 URZ, [UR4+0x50], UR8 ;  /* 0x0000500804ff75b2 */ /* 0x0024620008000100 */
[----:B------:R2:W1:Y:S01]  /*07e0*/  SYNCS.EXCH.64 URZ, [UR4+0x70], UR6 ;  /* 0x0000700604ff75b2 */ /* 0x0004620008000100 */
[----:B------:R2:W1:Y:S01]  /*07f0*/  SYNCS.EXCH.64 URZ, [UR4+0x58], UR8 ;  /* 0x0000580804ff75b2 */ /* 0x0004620008000100 */
[----:B------:R2:W1:Y:S01]  /*0800*/  SYNCS.EXCH.64 URZ, [UR4+0x78], UR6 ;  /* 0x0000780604ff75b2 */ /* 0x0004620008000100 */
[----:B------:R2:W1:Y:S01]  /*0810*/  SYNCS.EXCH.64 URZ, [UR4+0x60], UR8 ;  /* 0x0000600804ff75b2 */ /* 0x0004620008000100 */
[----:B------:R2:W1:Y:S01]  /*0820*/  SYNCS.EXCH.64 URZ, [UR4+0x80], UR6 ;  /* 0x0000800604ff75b2 */ /* 0x0004620008000100 */
[----:B------:R2:W1:Y:S01]  /*0830*/  SYNCS.EXCH.64 URZ, [UR4+0x68], UR8 ;  /* 0x0000680804ff75b2 */ /* 0x0004620008000100 */
[----:B------:R2:W1:Y:S02]  /*0840*/  SYNCS.EXCH.64 URZ, [UR4+0x88], UR6 ;  /* 0x0000880604ff75b2 */ /* 0x0004640008000100 */
[----:B--2---:R-:W-:Y:S01]  /*0850*/  NOP ;  /* 0x0000000000007918 */ /* 0x004fe20000000000 */
.L_x_10:
[----:B------:R-:W2:Y:S01]  /*0860*/  SHFL.IDX PT, R2, R86, RZ, 0x1f ;  /* 0x00001fff56027589 */ /* 0x000ea200000e0000 */
[----:B------:R-:W-:Y:S01]  /*0870*/  NOP ;  /* 0x0000000000007918 */ /* 0x000fe20000000000 */
[----:B--2---:R-:W-:-:S13]  /*0880*/  ISETP.NE.AND P0, PT, R2, 0x3, PT ;  /* 0x000000030200780c */ /* 0x004fda0003f05270 */
[----:B------:R-:W-:Y:S05]  /*0890*/  @P0 BRA `(.L_x_11) ;  /* 0x0000000000300947 */ /* 0x000fea0003800000 */
[----:B-1----:R-:W1:Y:S01]  /*08a0*/  S2UR UR4, SR_CgaCtaId ;  /* 0x00000000000479c3 */ /* 0x002e620000008800 */
[----:B------:R-:W-:Y:S01]  /*08b0*/  UMOV UR6, 0x400 ;  /* 0x0000040000067882 */ /* 0x000fe20000000000 */
[----:B------:R-:W-:Y:S01]  /*08c0*/  UMOV UR5, 0x20 ;  /* 0x0000002000057882 */ /* 0x000fe20000000000 */
[----:B------:R-:W-:Y:S01]  /*08d0*/  ELECT P0, URZ, PT ;  /* 0x0000000000ff782f */ /* 0x000fe20003800000 */
[----:B-1----:R-:W-:Y:S02]  /*08e0*/  ULEA UR6, UR4, UR6, 0x18 ;  /* 0x0000000604067291 */ /* 0x002fe4000f8ec0ff */
[----:B------:R-:W-:-:S04]  /*08f0*/  UIADD3 UR4, UPT, UPT, -UR5, 0x100000, URZ ;  /* 0x0010000005047890 */ /* 0x000fc8000fffe1ff */
[----:B------:R-:W-:Y:S02]  /*0900*/  USHF.L.U32 UR5, UR4, 0xb, URZ ;  /* 0x0000000b04057899 */ /* 0x000fe400080006ff */
[----:B------:R-:W-:Y:S01]  /*0910*/  USHF.L.U32 UR4, UR4, 0x1, URZ ;  /* 0x0000000104047899 */ /* 0x000fe200080006ff */
[----:B------:R-:W1:Y:S11]  /*0920*/  FENCE.VIEW.ASYNC.S ;  /* 0x00000000000073c6 */ /* 0x000e760000000000 */
[----:B-1----:R2:W1:Y:S01]  /*0930*/  SYNCS.EXCH.64 URZ, [UR6+0x90], UR4 ;  /* 0x0000900406ff75b2 */ /* 0x0024620008000100 */
[----:B------:R2:W1:Y:S02]  /*0940*/  SYNCS.EXCH.64 URZ, [UR6+0x98], UR4 ;  /* 0x0000980406ff75b2 */ /* 0x0004640008000100 */
[----:B--2---:R-:W-:Y:S01]  /*0950*/  NOP ;  /* 0x0000000000007918 */ /* 0x004fe20000000000 */
.L_x_11:
[----:B------:R-:W2:Y:S01]  /*0960*/  SHFL.IDX PT, R2, R86, RZ, 0x1f ;  /* 0x00001fff56027589 */ /* 0x000ea200000e0000 */
[----:B------:R-:W-:Y:S01]  /*0970*/  NOP ;  /* 0x0000000000007918 */ /* 0x000fe20000000000 */
[----:B--2---:R-:W-:-:S13]  /*0980*/  ISETP.NE.AND P0, PT, R2, 0x4, PT ;  /* 0x000000040200780c */ /* 0x004fda0003f05270 */
[----:B------:R-:W-:Y:S05]  /*0990*/  @P0 BRA `(.L_x_12) ;  /* 0x00000000004c0947 */ /* 0x000fea0003800000 */
[----:B-1----:R-:W1:Y:S01]  /*09a0*/  S2UR UR6, SR_CgaCtaId ;  /* 0x00000000000679c3 */ /* 0x002e620000008800 */
[----:B------:R-:W-:Y:S01]  /*09b0*/  UMOV UR4, 0x720 ;  /* 0x0000072000047882 */ /* 0x000fe20000000000 */
[----:B------:R-:W-:Y:S01]  /*09c0*/  UMOV UR5, 0x400 ;  /* 0x0000040000057882 */ /* 0x000fe20000000000 */
[----:B------:R-:W-:Y:S01]  /*09d0*/  USEL UR4, UR4, 0x620, UP3 ;  /* 0x0000062004047887 */ /* 0x000fe20009800000 */
[----:B------:R-:W-:Y:S01]  /*09e0*/  UMOV UR8, 0x1 ;  /* 0x0000000100087882 */ /* 0x000fe20000000000 */
[----:B------:R-:W-:Y:S01]  /*09f0*/  ELECT P0, URZ, PT ;  /* 0x0000000000ff782f */ /* 0x000fe20003800000 */
[----:B------:R-:W-:-:S04]  /*0a00*/  UIADD3 UR8, UPT, UPT, -UR8, 0x100000, URZ ;  /* 0x0010000008087890 */ /* 0x000fc8000fffe1ff */
[----:B------:R-:W-:Y:S02]  /*0a10*/  USHF.L.U32 UR9, UR8, 0xb, URZ ;  /* 0x0000000b08097899 */ /* 0x000fe400080006ff */
[----:B------:R-:W-:Y:S02]  /*0a20*/  USHF.L.U32 UR8, UR8, 0x1, URZ ;  /* 0x0000000108087899 */ /* 0x000fe400080006ff */
[----:B-1----:R-:W-:Y:S02]  /*0a30*/  ULEA UR6, UR6, UR5, 0x18 ;  /* 0x0000000506067291 */ /* 0x002fe4000f8ec0ff */
[----:B------:R-:W-:-:S04]  /*0a40*/  UIADD3 UR4, UPT, UPT, -UR4, 0x100000, URZ ;  /* 0x0010000004047890 */ /* 0x000fc8000fffe1ff */
[----:B------:R-:W-:Y:S02]  /*0a50*/  USHF.L.U32 UR5, UR4, 0xb, URZ ;  /* 0x0000000b04057899 */ /* 0x000fe400080006ff */
[----:B------:R-:W-:Y:S01]  /*0a60*/  USHF.L.U32 UR4, UR4, 0x1, URZ ;  /* 0x0000000104047899 */ /* 0x000fe200080006ff */
[----:B------:R-:W1:Y:S03]  /*0a70*/  FENCE.VIEW.ASYNC.S ;  /* 0x00000000000073c6 */ /* 0x000e660000000000 */
[----:B-1----:R2:W1:Y:S08]  /*0a80*/  SYNCS.EXCH.64 URZ, [UR6+0xa0], UR8 ;  /* 0x0000a00806ff75b2 */ /* 0x0024700008000100 */
[----:B------:R2:W1:Y:S01]  /*0a90*/  SYNCS.EXCH.64 URZ, [UR6+0xb0], UR4 ;  /* 0x0000b00406ff75b2 */ /* 0x0004620008000100 */
[----:B------:R2:W1:Y:S01]  /*0aa0*/  SYNCS.EXCH.64 URZ, [UR6+0xa8], UR8 ;  /* 0x0000a80806ff75b2 */ /* 0x0004620008000100 */
[----:B------:R2:W1:Y:S02]  /*0ab0*/  SYNCS.EXCH.64 URZ, [UR6+0xb8], UR4 ;  /* 0x0000b80406ff75b2 */ /* 0x0004640008000100 */
[----:B--2---:R-:W-:Y:S01]  /*0ac0*/  NOP ;  /* 0x0000000000007918 */ /* 0x004fe20000000000 */
.L_x_12:
        /* <DEDUP_REMOVED lines=26> */
.L_x_13:
[----:B------:R-:W2:Y:S01]  /*0c70*/  SHFL.IDX PT, R2, R86, RZ, 0x1f ;  /* 0x00001fff56027589 */ /* 0x000ea200000e0000 */
[----:B------:R-:W-:Y:S01]  /*0c80*/  NOP ;  /* 0x0000000000007918 */ /* 0x000fe20000000000 */
[----:B--2---:R-:W-:-:S13]  /*0c90*/  ISETP.NE.AND P0, PT, R2, 0x3, PT ;  /* 0x000000030200780c */ /* 0x004fda0003f05270 */
[----:B------:R-:W-:Y:S05]  /*0ca0*/  @P0 BRA `(.L_x_14) ;  /* 0x0000000000380947 */ /* 0x000fea0003800000 */
[----:B------:R-:W2:Y:S01]  /*0cb0*/  S2UR UR5, SR_CgaCtaId ;  /* 0x00000000000579c3 */ /* 0x000ea20000008800 */
[----:B-1----:R-:W-:Y:S01]  /*0cc0*/  UMOV UR4, 0x400 ;  /* 0x0000040000047882 */ /* 0x002fe20000000000 */
[----:B------:R-:W-:Y:S01]  /*0cd0*/  UMOV UR6, 0x20 ;  /* 0x0000002000067882 */ /* 0x000fe20000000000 */
[----:B------:R-:W-:Y:S01]  /*0ce0*/  ELECT P0, URZ, PT ;  /* 0x0000000000ff782f */ /* 0x000fe20003800000 */
[----:B------:R-:W-:-:S04]  /*0cf0*/  UIADD3 UR6, UPT, UPT, -UR6, 0x100000, URZ ;  /* 0x0010000006067890 */ /* 0x000fc8000fffe1ff */
[----:B------:R-:W-:Y:S02]  /*0d00*/  USHF.L.U32 UR7, UR6, 0xb, URZ ;  /* 0x0000000b06077899 */ /* 0x000fe400080006ff */
[----:B------:R-:W-:Y:S02]  /*0d10*/  USHF.L.U32 UR6, UR6, 0x1, URZ ;  /* 0x0000000106067899 */ /* 0x000fe400080006ff */
[----:B--2---:R-:W-:Y:S01]  /*0d20*/  ULEA UR4, UR5, UR4, 0x18 ;  /* 0x0000000405047291 */ /* 0x004fe2000f8ec0ff */
[----:B------:R-:W1:Y:S11]  /*0d30*/  FENCE.VIEW.ASYNC.S ;  /* 0x00000000000073c6 */ /* 0x000e760000000000 */
[----:B-1----:R2:W1:Y:S01]  /*0d40*/  SYNCS.EXCH.64 URZ, [UR4+0x100], UR6 ;  /* 0x0001000604ff75b2 */ /* 0x0024620008000100 */
[----:B------:R2:W1:Y:S01]  /*0d50*/  SYNCS.EXCH.64 URZ, [UR4+0x110], UR6 ;  /* 0x0001100604ff75b2 */ /* 0x0004620008000100 */
[----:B------:R2:W1:Y:S01]  /*0d60*/  SYNCS.EXCH.64 URZ, [UR4+0x108], UR6 ;  /* 0x0001080604ff75b2 */ /* 0x0004620008000100 */
[----:B------:R2:W1:Y:S02]  /*0d70*/  SYNCS.EXCH.64 URZ, [UR4+0x118], UR6 ;  /* 0x0001180604ff75b2 */ /* 0x0004640008000100 */
[----:B--2---:R-:W-:Y:S01]  /*0d80*/  NOP ;  /* 0x0000000000007918 */ /* 0x004fe20000000000 */
.L_x_14:
[----:B-1----:R-:W1:Y:S01]  /*0d90*/  LDCU UR4, c[0x0][0x36c] ;  /* 0x00006d80ff0477ac */ /* 0x002e620008000800 */
[----:B------:R-:W-:Y:S01]  /*0da0*/  ISETP.NE.OR P3, PT, R0, 0x2, !P3 ;  /* 0x000000020000780c */ /* 0x000fe20005f65670 */
[----:B------:R-:W-:Y:S01]  /*0db0*/  NOP ;  /* 0x0000000000007918 */ /* 0x000fe20000000000 */
[----:B------:R-:W-:Y:S01]  /*0dc0*/  LOP3.LUT R0, R95, 0x1f, RZ, 0xc0, !PT ;  /* 0x0000001f5f007812 */ /* 0x000fe200078ec0ff */
[----:B------:R-:W-:Y:S02]  /*0dd0*/  UISETP.NE.AND UP4, UPT, UR17, URZ, UPT ;  /* 0x000000ff1100728c */ /* 0x000fe4000bf85270 */
[----:B-1----:R-:W-:-:S09]  /*0de0*/  UISETP.EQ.U32.AND UP5, UPT, UR4, 0x1, UPT ;  /* 0x000000010400788c */ /* 0x002fd2000bfa2070 */
[----:B------:R-:W-:Y:S05]  /*0df0*/  BRA.U !UP5, `(.L_x_15) ;  /* 0x000000010d087547 */ /* 0x000fea000b800000 */
[----:B---34-:R-:W-:Y:S01]  /*0e00*/  UCGABAR_ARV ;  /* 0x00000000000079c7 */ /* 0x018fe20008000000 */
[----:B------:R-:W-:Y:S05]  /*0e10*/  BRA `(.L_x_16) ;  /* 0x0000000000047947 */ /* 0x000fea0003800000 */
.L_x_15:
[----:B---34-:R-:W-:Y:S01]  /*0e20*/  NOP ;  /* 0x0000000000007918 */ /* 0x018fe20000000000 */
.L_x_16:
[----:B------:R-:W1:Y:S01]  /*0e30*/  S2UR UR7, SR_CTAID.X ;  /* 0x00000000000779c3 */ /* 0x000e620000002500 */
[----:B------:R-:W-:-:S05]  /*0e40*/  CS2R.32 R87, SR_CgaSize ;  /* 0x0000000000577805 */ /* 0x000fca0000008a00 */
[----:B------:R-:W-:-:S05]  /*0e50*/  IMAD R87, R87, -0xa0, RZ ;  /* 0xffffff6057577824 */ /* 0x000fca00078e02ff */
[----:B------:R-:W-:-:S14]  /*0e60*/  R2UR UR5, R87 ;  /* 0x00000000570572ca */ /* 0x000fdc00000e0000 */
[----:B------:R-:W2:Y:S01]  /*0e70*/  LDCU UR5, c[0x0][UR5+0x2b0] ;  /* 0x00005600050577ac */ /* 0x000ea20008000800 */
[----:B------:R-:W-:-:S05]  /*0e80*/  CS2R.32 R87, SR_CgaSize ;  /* 0x0000000000577805 */ /* 0x000fca0000008a00 */
[----:B------:R-:W-:-:S05]  /*0e90*/  IMAD R87, R87, -0xa0, RZ ;  /* 0xffffff6057577824 */ /* 0x000fca00078e02ff */
[----:B------:R-:W-:-:S14]  /*0ea0*/  R2UR UR4, R87 ;  /* 0x00000000570472ca */ /* 0x000fdc00000e0000 */
[----:B------:R-:W3:Y:S01]  /*0eb0*/  LDCU UR4, c[0x0][UR4+0x2b4] ;  /* 0x00005680040477ac */ /* 0x000ee20008000800 */
[----:B------:R-:W4:Y:S01]  /*0ec0*/  S2UR UR8, SR_CTAID.Y ;  /* 0x00000000000879c3 */ /* 0x000f220000002600 */
[----:B------:R-:W-:-:S05]  /*0ed0*/  CS2R.32 R87, SR_CgaSize ;  /* 0x0000000000577805 */ /* 0x000fca0000008a00 */
[----:B------:R-:W-:-:S05]  /*0ee0*/  IMAD R87, R87, -0xa0, RZ ;  /* 0xffffff6057577824 */ /* 0x000fca00078e02ff */
[----:B------:R-:W-:-:S14]  /*0ef0*/  R2UR UR9, R87 ;  /* 0x00000000570972ca */ /* 0x000fdc00000e0000 */
[----:B------:R-:W3:Y:S01]  /*0f00*/  LDCU UR9, c[0x0][UR9+0x2a0] ;  /* 0x00005400090977ac */ /* 0x000ee20008000800 */
[----:B------:R-:W4:Y:S01]  /*0f10*/  LDCU UR21, c[0x0][0xb24] ;  /* 0x00016480ff1577ac */ /* 0x000f220008000800 */
[----:B------:R-:W3:Y:S01]  /*0f20*/  S2UR UR10, SR_CgaCtaId ;  /* 0x00000000000a79c3 */ /* 0x000ee20000008800 */
[----:B------:R-:W-:-:S05]  /*0f30*/  CS2R.32 R87, SR_CgaSize ;  /* 0x0000000000577805 */ /* 0x000fca0000008a00 */
[----:B------:R-:W-:-:S05]  /*0f40*/  IMAD R87, R87, -0xa0, RZ ;  /* 0xffffff6057577824 */ /* 0x000fca00078e02ff */
[----:B------:R-:W-:-:S14]  /*0f50*/  R2UR UR59, R87 ;  /* 0x00000000573b72ca */ /* 0x000fdc00000e0000 */
[----:B------:R-:W3:Y:S01]  /*0f60*/  LDCU UR59, c[0x0][UR59+0x2a4] ;  /* 0x000054803b3b77ac */ /* 0x000ee20008000800 */
[----:B------:R-:W3:Y:S01]  /*0f70*/  LDCU UR42, c[0x0][0xb24] ;  /* 0x00016480ff2a77ac */ /* 0x000ee20008000800 */
[----:B-1----:R-:W-:Y:S01]  /*0f80*/  I2FP.F32.U32 R3, UR7 ;  /* 0x0000000700037c45 */ /* 0x002fe20008201000 */
[----:B------:R-:W1:Y:S01]  /*0f90*/  S2UR UR36, SR_CTAID.Z ;  /* 0x00000000002479c3 */ /* 0x000e620000002700 */
[----:B------:R-:W1:Y:S03]  /*0fa0*/  LDCU UR27, c[0x0][0xb30] ;  /* 0x00016600ff1b77ac */ /* 0x000e660008000800 */
[----:B--2---:R-:W-:Y:S01]  /*0fb0*/  FMUL R3, R3, UR5 ;  /* 0x0000000503037c20 */ /* 0x004fe20008400000 */
[----:B------:R-:W-:Y:S01]  /*0fc0*/  UMOV UR16, UR7 ;  /* 0x0000000700107c82 */ /* 0x000fe20008000000 */
[----:B----4-:R-:W-:Y:S01]  /*0fd0*/  UISETP.GE.AND UP2, UPT, UR21, 0x1, UPT ;  /* 0x000000011500788c */ /* 0x010fe2000bf46270 */
[----:B------:R-:W-:Y:S01]  /*0fe0*/  I2FP.F32.U32 R2, UR8 ;  /* 0x0000000800027c45 */ /* 0x000fe20008201000 */
[----:B------:R-:W-:-:S02]  /*0ff0*/  UMOV UR20, UR8 ;  /* 0x0000000800147c82 */ /* 0x000fc40008000000 */
[----:B------:R-:W2:Y:S02]  /*1000*/  F2I.U32.TRUNC.NTZ R3, R3 ;  /* 0x0000000300037305 */ /* 0x000ea4000020f000 */
[----:B---3--:R-:W-:Y:S01]  /*1010*/  FMUL R2, R2, UR4 ;  /* 0x0000000402027c20 */ /* 0x008fe20008400000 */
[----:B------:R-:W-:-:S05]  /*1020*/  USHF.L.U32 UR28, UR10, 0xa, URZ ;  /* 0x0000000a0a1c7899 */ /* 0x000fca00080006ff */
[----:B------:R-:W3:Y:S01]  /*1030*/  F2I.U32.TRUNC.NTZ R2, R2 ;  /* 0x0000000200027305 */ /* 0x000ee2000020f000 */
[----:B--2---:R-:W-:Y:S02]  /*1040*/  R2UR UR4, R3 ;  /* 0x00000000030472ca */ /* 0x004fe400000e0000 */
[----:B---3--:R-:W-:Y:S02]  /*1050*/  R2UR UR6, R2 ;  /* 0x00000000020672ca */ /* 0x008fe400000e0000 */
[----:B------:R-:W-:-:S09]  /*1060*/  PRMT R2, RZ, 0x7610, R2 ;  /* 0x00007610ff027816 */ /* 0x000fd20000000002 */
[----:B------:R-:W-:-:S04]  /*1070*/  UIADD3 UR5, UPT, UPT, -UR4, URZ, URZ ;  /* 0x000000ff04057290 */ /* 0x000fc8000fffe1ff */
[----:B------:R-:W-:Y:S02]  /*1080*/  UIMAD UR5, UR9, UR5, UR7 ;  /* 0x00000005090572a4 */ /* 0x000fe4000f8e0207 */
[----:B------:R-:W-:-:S04]  /*1090*/  UIADD3 UR4, UPT, UPT, -UR6, URZ, URZ ;  /* 0x000000ff06047290 */ /* 0x000fc8000fffe1ff */
[----:B------:R-:W-:Y:S01]  /*10a0*/  IMAD.U32 R87, RZ, RZ, UR5 ;  /* 0x00000005ff577e24 */ /* 0x000fe2000f8e00ff */
[----:B------:R-:W-:Y:S01]  /*10b0*/  UIMAD UR59, UR59, UR4, UR8 ;  /* 0x000000043b3b72a4 */ /* 0x000fe2000f8e0208 */
[----:B-1----:R-:W-:Y:S11]  /*10c0*/  BRA.U UP4, `(.L_x_17) ;  /* 0x00000001047c7547 */ /* 0x002ff6000b800000 */
[----:B------:R-:W-:Y:S01]  /*10d0*/  UISETP.NE.AND UP0, UPT, UR59, 0x1, UPT ;  /* 0x000000013b00788c */ /* 0x000fe2000bf05270 */
[----:B------:R-:W-:Y:S01]  /*10e0*/  R2UR UR8, R87 ;  /* 0x00000000570872ca */ /* 0x000fe200000e0000 */
[----:B------:R-:W-:Y:S02]  /*10f0*/  UISETP.NE.AND UP1, UPT, UR59, 0x2, UPT ;  /* 0x000000023b00788c */ /* 0x000fe4000bf25270 */
[----:B------:R-:W-:Y:S02]  /*1100*/  USEL UR5, URZ, 0x2, UP0 ;  /* 0x00000002ff057887 */ /* 0x000fe40008000000 */
[----:B------:R-:W-:Y:S02]  /*1110*/  UISETP.NE.AND UP0, UPT, UR59, 0x3, UPT ;  /* 0x000000033b00788c */ /* 0x000fe4000bf05270 */
[----:B------:R-:W-:Y:S02]  /*1120*/  USEL UR4, URZ, 0x4, UP1 ;  /* 0x00000004ff047887 */ /* 0x000fe40008800000 */
[----:B------:R-:W-:-:S02]  /*1130*/  UISETP.NE.AND UP1, UPT, UR59, 0x4, UPT ;  /* 0x000000043b00788c */ /* 0x000fc4000bf25270 */
[----:B------:R-:W-:Y:S02]  /*1140*/  USEL UR7, URZ, 0x8, UP0 ;  /* 0x00000008ff077887 */ /* 0x000fe40008000000 */
[----:B------:R-:W-:Y:S02]  /*1150*/  UISETP.NE.AND UP0, UPT, UR59, 0x5, UPT ;  /* 0x000000053b00788c */ /* 0x000fe4000bf05270 */
[----:B------:R-:W-:Y:S02]  /*1160*/  USEL UR6, URZ, 0x10, UP1 ;  /* 0x00000010ff067887 */ /* 0x000fe40008800000 */
[----:B------:R-:W-:Y:S02]  /*1170*/  UISETP.NE.AND UP1, UPT, UR59, 0x6, UPT ;  /* 0x000000063b00788c */ /* 0x000fe4000bf25270 */
[----:B------:R-:W-:Y:S02]  /*1180*/  USEL UR11, URZ, 0x20, UP0 ;  /* 0x00000020ff0b7887 */ /* 0x000fe40008000000 */
[----:B------:R-:W-:-:S02]  /*1190*/  UISETP.NE.AND UP0, UPT, UR59, 0x7, UPT ;  /* 0x000000073b00788c */ /* 0x000fc4000bf05270 */
[----:B------:R-:W-:Y:S02]  /*11a0*/  USEL UR12, URZ, 0x40, UP1 ;  /* 0x00000040ff0c7887 */ /* 0x000fe40008800000 */
[----:B------:R-:W-:Y:S02]  /*11b0*/  UISETP.NE.AND UP1, UPT, UR59, URZ, UPT ;  /* 0x000000ff3b00728c */ /* 0x000fe4000bf25270 */
[----:B------:R-:W-:Y:S02]  /*11c0*/  USEL UR13, URZ, 0x80, UP0 ;  /* 0x00000080ff0d7887 */ /* 0x000fe40008000000 */
[----:B------:R-:W-:Y:S02]  /*11d0*/  UISETP.NE.AND UP0, UPT, UR8, URZ, UPT ;  /* 0x000000ff0800728c */ /* 0x000fe4000bf05270 */
[----:B------:R-:W-:Y:S02]  /*11e0*/  UISETP.EQ.OR UP1, UPT, UR8, URZ, !UP1 ;  /* 0x000000ff0800728c */ /* 0x000fe4000cf22670 */
[----:B------:R-:W-:-:S02]  /*11f0*/  USEL UR9, UR5, 0x2, UP0 ;  /* 0x0000000205097887 */ /* 0x000fc40008000000 */
[----:B------:R-:W-:Y:S02]  /*1200*/  USEL UR4, UR4, 0x4, UP0 ;  /* 0x0000000404047887 */ /* 0x000fe40008000000 */
[----:B------:R-:W-:Y:S02]  /*1210*/  USEL UR5, URZ, 0x1, !UP1 ;  /* 0x00000001ff057887 */ /* 0x000fe4000c800000 */
[----:B------:R-:W-:Y:S02]  /*1220*/  USEL UR10, UR7, 0x8, UP0 ;  /* 0x00000008070a7887 */ /* 0x000fe40008000000 */
[----:B------:R-:W-:Y:S02]  /*1230*/  USEL UR8, UR6, 0x10, UP0 ;  /* 0x0000001006087887 */ /* 0x000fe40008000000 */
[----:B------:R-:W-:Y:S02]  /*1240*/  UIADD3 UR4, UPT, UPT, UR4, UR9, UR5 ;  /* 0x0000000904047290 */ /* 0x000fe4000fffe005 */
[----:B------:R-:W-:-:S02]  /*1250*/  USEL UR7, UR11, 0x20, UP0 ;  /* 0x000000200b077887 */ /* 0x000fc40008000000 */
[----:B------:R-:W-:Y:S02]  /*1260*/  USEL UR6, UR12, 0x40, UP0 ;  /* 0x000000400c067887 */ /* 0x000fe40008000000 */
[----:B------:R-:W-:Y:S02]  /*1270*/  UIADD3 UR4, UPT, UPT, UR8, UR10, UR4 ;  /* 0x0000000a08047290 */ /* 0x000fe4000fffe004 */
[----:B------:R-:W-:Y:S02]  /*1280*/  USEL UR5, UR13, 0x80, UP0 ;  /* 0x000000800d057887 */ /* 0x000fe40008000000 */
[----:B------:R-:W-:-:S04]  /*1290*/  UIADD3 UR4, UPT, UPT, UR6, UR7, UR4 ;  /* 0x0000000706047290 */ /* 0x000fc8000fffe004 */
[----:B------:R-:W-:-:S06]  /*12a0*/  UIADD3 UR4, UPT, UPT, UR4, UR5, URZ ;  /* 0x0000000504047290 */ /* 0x000fcc000fffe0ff */
[----:B------:R-:W-:Y:S02]  /*12b0*/  MOV R2, UR4 ;  /* 0x0000000400027c02 */ /* 0x000fe40008000f00 */
.L_x_17:
[----:B------:R-:W-:Y:S05]  /*12c0*/  BRA.U !UP2, `(.L_x_18) ;  /* 0x000000010ad47547 */ /* 0x000fea000b800000 */
[----:B------:R-:W1:Y:S01]  /*12d0*/  LDCU.128 UR12, c[0x0][0xb10] ;  /* 0x00016200ff0c77ac */ /* 0x000e620008000c00 */
[----:B------:R-:W2:Y:S01]  /*12e0*/  LDCU UR6, c[0x0][0x370] ;  /* 0x00006e00ff0677ac */ /* 0x000ea20008000800 */
[----:B------:R-:W3:Y:S01]  /*12f0*/  LDCU UR5, c[0x0][0x374] ;  /* 0x00006e80ff0577ac */ /* 0x000ee20008000800 */
[----:B------:R-:W4:Y:S01]  /*1300*/  LDCU UR26, c[0x0][0xb0c] ;  /* 0x00016180ff1a77ac */ /* 0x000f220008000800 */
[----:B------:R-:W4:Y:S01]  /*1310*/  LDCU UR4, c[0x0][0xb20] ;  /* 0x00016400ff0477ac */ /* 0x000f220008000800 */
[----:B------:R-:W4:Y:S01]  /*1320*/  LDCU.64 UR8, c[0x0][0xb28] ;  /* 0x00016500ff0877ac */ /* 0x000f220008000a00 */
[----:B-1----:R-:W-:Y:S02]  /*1330*/  UISETP.NE.AND UP0, UPT, UR14, 0x1, UPT ;  /* 0x000000010e00788c */ /* 0x002fe4000bf05270 */
[----:B---3--:R-:W-:Y:S02]  /*1340*/  UIMAD.WIDE.U32 UR10, UR5, UR15, URZ ;  /* 0x0000000f050a72a5 */ /* 0x008fe4000f8e00ff */
[----:B--2---:R-:W-:-:S02]  /*1350*/  UIMAD.WIDE.U32 UR22, UR6, UR12, URZ ;  /* 0x0000000c061672a5 */ /* 0x004fc4000f8e00ff */
[----:B----4-:R-:W-:Y:S02]  /*1360*/  UISETP.NE.AND UP1, UPT, UR26, 0x1, UPT ;  /* 0x000000011a00788c */ /* 0x010fe4000bf25270 */
[----:B------:R-:W-:Y:S01]  /*1370*/  UISETP.NE.AND UP2, UPT, UR21, 0x1, UPT ;  /* 0x000000011500788c */ /* 0x000fe2000bf45270 */
[----:B------:R-:W-:Y:S02]  /*1380*/  UMOV UR10, UR11 ;  /* 0x0000000b000a7c82 */ /* 0x000fe40008000000 */
[----:B------:R-:W-:Y:S01]  /*1390*/  UMOV UR22, UR23 ;  /* 0x0000001700167c82 */ /* 0x000fe20008000000 */
[----:B------:R-:W-:Y:S02]  /*13a0*/  @UP0 USHF.R.U32.HI UR5, URZ, UR4, UR10 ;  /* 0x00000004ff050299 */ /* 0x000fe4000801160a */
[----:B------:R-:W-:Y:S02]  /*13b0*/  UIMAD.WIDE.U32 UR24, UR20, UR15, URZ ;  /* 0x0000000f141872a5 */ /* 0x000fe4000f8e00ff */
[----:B------:R-:W-:-:S02]  /*13c0*/  UIMAD.WIDE.U32 UR10, UR5, UR8, URZ ;  /* 0x00000008050a72a5 */ /* 0x000fc4000f8e00ff */
[----:B------:R-:W-:Y:S02]  /*13d0*/  @UP1 USHF.R.U32.HI UR6, URZ, UR13, UR22 ;  /* 0x0000000dff061299 */ /* 0x000fe40008011616 */
[----:B------:R-:W-:Y:S02]  /*13e0*/  UIMAD.WIDE.U32 UR18, UR16, UR12, URZ ;  /* 0x0000000c101272a5 */ /* 0x000fe4000f8e00ff */
[----:B------:R-:W-:Y:S01]  /*13f0*/  UIMAD.WIDE.U32 UR22, UR6, UR8, URZ ;  /* 0x00000008061672a5 */ /* 0x000fe2000f8e00ff */
[----:B------:R-:W-:Y:S01]  /*1400*/  UMOV UR24, UR25 ;  /* 0x0000001900187c82 */ /* 0x000fe20008000000 */
[----:B------:R-:W-:Y:S01]  /*1410*/  UMOV UR10, UR11 ;  /* 0x0000000b000a7c82 */ /* 0x000fe20008000000 */
[----:B------:R-:W-:Y:S02]  /*1420*/  USHF.R.U32.HI UR24, URZ, UR4, UR24 ;  /* 0x00000004ff187299 */ /* 0x000fe40008011618 */
[----:B------:R-:W-:Y:S02]  /*1430*/  @UP2 USHF.R.U32.HI UR5, URZ, UR9, UR10 ;  /* 0x00000009ff052299 */ /* 0x000fe4000801160a */
[----:B------:R-:W-:Y:S01]  /*1440*/  UMOV UR7, UR23 ;  /* 0x0000001700077c82 */ /* 0x000fe20008000000 */
[----:B------:R-:W-:Y:S01]  /*1450*/  UMOV UR18, UR19 ;  /* 0x0000001300127c82 */ /* 0x000fe20008000000 */
[----:B------:R-:W-:-:S02]  /*1460*/  @UP2 USHF.R.U32.HI UR6, URZ, UR9, UR7 ;  /* 0x00000009ff062299 */ /* 0x000fc40008011607 */
[----:B------:R-:W-:Y:S02]  /*1470*/  USHF.R.U32.HI UR18, URZ, UR13, UR18 ;  /* 0x0000000dff127299 */ /* 0x000fe40008011612 */
[----:B------:R-:W-:Y:S02]  /*1480*/  USEL UR4, UR20, UR24, !UP0 ;  /* 0x0000001814047287 */ /* 0x000fe4000c000000 */
[----:B------:R-:W-:Y:S02]  /*1490*/  UIMAD UR7, UR5, UR21, URZ ;  /* 0x00000015050772a4 */ /* 0x000fe4000f8e02ff */
[----:B------:R-:W-:Y:S02]  /*14a0*/  USEL UR5, UR16, UR18, !UP1 ;  /* 0x0000001210057287 */ /* 0x000fe4000c800000 */
[----:B------:R-:W-:Y:S02]  /*14b0*/  UIMAD UR12, UR6, UR21, URZ ;  /* 0x00000015060c72a4 */ /* 0x000fe4000f8e02ff */
[----:B------:R-:W-:-:S02]  /*14c0*/  UISETP.GE.AND UP0, UPT, UR4, UR7, UPT ;  /* 0x000000070400728c */ /* 0x000fc4000bf06270 */
[----:B------:R-:W-:Y:S02]  /*14d0*/  UIMAD.WIDE.U32 UR10, UR4, UR8, URZ ;  /* 0x00000008040a72a5 */ /* 0x000fe4000f8e00ff */
[----:B------:R-:W-:Y:S02]  /*14e0*/  UISETP.GE.OR UP0, UPT, UR5, UR12, UP0 ;  /* 0x0000000c0500728c */ /* 0x000fe40008706670 */
[----:B------:R-:W-:Y:S02]  /*14f0*/  UIMAD.WIDE.U32 UR12, UR5, UR8, URZ ;  /* 0x00000008050c72a5 */ /* 0x000fe4000f8e00ff */
[----:B------:R-:W-:Y:S01]  /*1500*/  UIADD3 UR10, UPT, UPT, -UR4, URZ, URZ ;  /* 0x000000ff040a7290 */ /* 0x000fe2000fffe1ff */
[----:B------:R-:W-:Y:S01]  /*1510*/  UMOV UR8, UR11 ;  /* 0x0000000b00087c82 */ /* 0x000fe20008000000 */
[----:B------:R-:W-:Y:S02]  /*1520*/  UIADD3 UR11, UPT, UPT, -UR5, URZ, URZ ;  /* 0x000000ff050b7290 */ /* 0x000fe4000fffe1ff */
[----:B------:R-:W-:-:S03]  /*1530*/  USHF.R.U32.HI UR8, URZ, UR9, UR8 ;  /* 0x00000009ff087299 */ /* 0x000fc60008011608 */
[----:B------:R-:W-:Y:S01]  /*1540*/  @!UP0 UMOV UR7, UR13 ;  /* 0x0000000d00078c82 */ /* 0x000fe20008000000 */
[----:B------:R-:W-:Y:S02]  /*1550*/  UIMAD UR20, UR14, UR10, UR20 ;  /* 0x0000000a0e1472a4 */ /* 0x000fe4000f8e0214 */
[----:B------:R-:W-:Y:S02]  /*1560*/  USEL UR8, UR4, UR8, !UP2 ;  /* 0x0000000804087287 */ /* 0x000fe4000d000000 */
[----:B------:R-:W-:Y:S02]  /*1570*/  @!UP0 USHF.R.U32.HI UR7, URZ, UR9, UR7 ;  /* 0x00000009ff078299 */ /* 0x000fe40008011607 */
[----:B------:R-:W-:Y:S02]  /*1580*/  UIADD3 UR9, UPT, UPT, -UR8, URZ, URZ ;  /* 0x000000ff08097290 */ /* 0x000fe4000fffe1ff */
[----:B------:R-:W-:Y:S02]  /*1590*/  @!UP0 USEL UR7, UR5, UR7, !UP2 ;  /* 0x0000000705078287 */ /* 0x000fe4000d000000 */
[----:B------:R-:W-:-:S02]  /*15a0*/  UIMAD UR9, UR21, UR9, UR4 ;  /* 0x00000009150972a4 */ /* 0x000fc4000f8e0204 */
[----:B------:R-:W-:Y:S02]  /*15b0*/  @!UP0 UIADD3 UR8, UPT, UPT, UR8, -UR7, URZ ;  /* 0x8000000708088290 */ /* 0x000fe4000fffe0ff */
[----:B------:R-:W-:Y:S02]  /*15c0*/  @!UP0 UIMAD UR6, UR9, UR6, UR7 ;  /* 0x00000006090682a4 */ /* 0x000fe4000f8e0207 */
[----:B------:R-:W-:Y:S02]  /*15d0*/  @!UP0 UIMAD UR4, UR8, UR21, UR5 ;  /* 0x00000015080482a4 */ /* 0x000fe4000f8e0205 */
[----:B------:R-:W-:Y:S02]  /*15e0*/  UIMAD UR16, UR26, UR11, UR16 ;  /* 0x0000000b1a1072a4 */ /* 0x000fe4000f8e0210 */
[----:B------:R-:W-:Y:S01]  /*15f0*/  UIMAD UR20, UR4, UR14, UR20 ;  /* 0x0000000e041472a4 */ /* 0x000fe2000f8e0214 */
[----:B------:R-:W-:Y:S02]  /*1600*/  @!UP0 UMOV UR5, UR6 ;  /* 0x0000000600058c82 */ /* 0x000fe40008000000 */
[----:B------:R-:W-:-:S12]  /*1610*/  UIMAD UR16, UR5, UR26, UR16 ;  /* 0x0000001a051072a4 */ /* 0x000fd8000f8e0210 */
.L_x_18:
[----:B------:R-:W-:Y:S02]  /*1620*/  UISETP.NE.AND UP1, UPT, UR27, 0x1, UPT ;  /* 0x000000011b00788c */ /* 0x000fe4000bf25270 */
[----:B------:R-:W-:Y:S02]  /*1630*/  UISETP.NE.AND UP0, UPT, UR17, 0x2, UPT ;  /* 0x000000021100788c */ /* 0x000fe4000bf05270 */
[----:B------:R-:W-:-:S05]  /*1640*/  ULOP3.LUT UR28, UR28, 0x1c00, URZ, 0xc0, !UPT ;  /* 0x00001c001c1c7892 */ /* 0x000fca000f8ec0ff */
[----:B------:R-:W-:Y:S07]  /*1650*/  BRA.U UP1, `(.L_x_19) ;  /* 0x0000000101447547 */ /* 0x000fee000b800000 */
[----:B------:R-:W1:Y:S01]  /*1660*/  LDCU.128 UR8, c[0x0][0xb10] ;  /* 0x00016200ff0877ac */ /* 0x000e620008000c00 */
[----:B------:R-:W2:Y:S01]  /*1670*/  LDCU UR12, c[0x0][0xb0c] ;  /* 0x00016180ff0c77ac */ /* 0x000ea20008000800 */
[----:B------:R-:W3:Y:S01]  /*1680*/  LDCU UR13, c[0x0][0xb20] ;  /* 0x00016400ff0d77ac */ /* 0x000ee20008000800 */
[----:B-1----:R-:W-:Y:S02]  /*1690*/  UIMAD.WIDE.U32 UR6, UR16, UR8, URZ ;  /* 0x00000008100672a5 */ /* 0x002fe4000f8e00ff */
[----:B------:R-:W-:Y:S02]  /*16a0*/  UIMAD.WIDE.U32 UR4, UR20, UR11, URZ ;  /* 0x0000000b140472a5 */ /* 0x000fe4000f8e00ff */
[----:B--2---:R-:W-:Y:S02]  /*16b0*/  UISETP.NE.AND UP2, UPT, UR12, 0x1, UPT ;  /* 0x000000010c00788c */ /* 0x004fe4000bf45270 */
[----:B------:R-:W-:Y:S01]  /*16c0*/  UISETP.NE.AND UP1, UPT, UR10, 0x1, UPT ;  /* 0x000000010a00788c */ /* 0x000fe2000bf25270 */
[----:B------:R-:W-:-:S02]  /*16d0*/  UMOV UR6, UR7 ;  /* 0x0000000700067c82 */ /* 0x000fc40008000000 */
[----:B------:R-:W-:Y:S01]  /*16e0*/  UMOV UR4, UR5 ;  /* 0x0000000500047c82 */ /* 0x000fe20008000000 */
[----:B------:R-:W-:Y:S02]  /*16f0*/  USHF.R.U32.HI UR6, URZ, UR9, UR6 ;  /* 0x00000009ff067299 */ /* 0x000fe40008011606 */
[----:B---3--:R-:W-:Y:S02]  /*1700*/  USHF.R.U32.HI UR4, URZ, UR13, UR4 ;  /* 0x0000000dff047299 */ /* 0x008fe40008011604 */
[----:B------:R-:W-:Y:S02]  /*1710*/  USEL UR5, UR16, UR6, !UP2 ;  /* 0x0000000610057287 */ /* 0x000fe4000d000000 */
[----:B------:R-:W-:-:S04]  /*1720*/  USEL UR4, UR20, UR4, !UP1 ;  /* 0x0000000414047287 */ /* 0x000fc8000c800000 */
[----:B------:R-:W-:Y:S02]  /*1730*/  UIADD3 UR6, UPT, UPT, UR5, -UR4, URZ ;  /* 0x8000000405067290 */ /* 0x000fe4000fffe0ff */
[----:B------:R-:W-:Y:S02]  /*1740*/  UIADD3 UR4, UPT, UPT, -UR5, UR4, URZ ;  /* 0x0000000405047290 */ /* 0x000fe4000fffe1ff */
[----:B------:R-:W-:Y:S02]  /*1750*/  UIMAD UR20, UR6, UR10, UR20 ;  /* 0x0000000a061472a4 */ /* 0x000fe4000f8e0214 */
[----:B------:R-:W-:-:S12]  /*1760*/  UIMAD UR16, UR4, UR12, UR16 ;  /* 0x0000000c041072a4 */ /* 0x000fd8000f8e0210 */
.L_x_19:
[----:B------:R-:W-:Y:S05]  /*1770*/  BRA.U !UP5, `(.L_x_20) ;  /* 0x000000010d0c7547 */ /* 0x000fea000b800000 */
[----:B------:R-:W-:Y:S01]  /*1780*/  UCGABAR_WAIT ;  /* 0x0000000000007dc7 */ /* 0x000fe20008000000 */
[----:B------:R-:W-:Y:S01]  /*1790*/  CCTL.IVALL ;  /* 0x00000000ff00798f */ /* 0x000fe20002000000 */
[----:B------:R-:W-:Y:S05]  /*17a0*/  BRA `(.L_x_21) ;  /* 0x0000000000047947 */ /* 0x000fea0003800000 */
.L_x_20:
[----:B------:R-:W-:Y:S06]  /*17b0*/  BAR.SYNC.DEFER_BLOCKING 0x0 ;  /* 0x0000000000007b1d */ /* 0x000fec0000010000 */
.L_x_21:
[----:B------:R-:W-:Y:S05]  /*17c0*/  BRA.U UP0, `(.L_x_22) ;  /* 0x0000001100dc7547 */ /* 0x000fea000b800000 */
[----:B------:R-:W1:Y:S01]  /*17d0*/  LDCU UR6, c[0x0][0x38c] ;  /* 0x00007180ff0677ac */ /* 0x000e620008000800 */
[----:B------:R-:W2:Y:S01]  /*17e0*/  S2UR UR8, SR_CgaCtaId ;  /* 0x00000000000879c3 */ /* 0x000ea20000008800 */
[----:B------:R-:W-:Y:S01]  /*17f0*/  PLOP3.LUT P1, PT, PT, PT, UP3, 0x80, 0x8 ;  /* 0x000000000008781c */ /* 0x000fe20003f2f038 */
[----:B------:R-:W-:Y:S01]  /*1800*/  IMAD.MOV.U32 R12, RZ, RZ, 0x1 ;  /* 0x00000001ff0c7424 */ /* 0x000fe200078e00ff */
[----:B------:R-:W-:Y:S01]  /*1810*/  UMOV UR7, 0x400 ;  /* 0x0000040000077882 */ /* 0x000fe20000000000 */
[----:B------:R-:W-:Y:S01]  /*1820*/  UISETP.NE.AND UP1, UPT, UR17, URZ, UPT ;  /* 0x000000ff1100728c */ /* 0x000fe2000bf25270 */
[----:B------:R-:W-:Y:S02]  /*1830*/  ISETP.EQ.OR P2, PT, R0, RZ, P3 ;  /* 0x000000ff0000720c */ /* 0x000fe40001f42670 */
[----:B------:R-:W-:Y:S02]  /*1840*/  CS2R R10, SRZ ;  /* 0x00000000000a7805 */ /* 0x000fe4000001ff00 */
[----:B------:R-:W-:Y:S01]  /*1850*/  PLOP3.LUT P1, PT, P1, PT, PT, 0x8, 0x80 ;  /* 0x000000000080781c */ /* 0x000fe20000f2e170 */
[----:B------:R-:W-:Y:S01]  /*1860*/  IMAD.MOV.U32 R9, RZ, RZ, RZ ;  /* 0x000000ffff097224 */ /* 0x000fe200078e00ff */
[----:B------:R-:W3:Y:S01]  /*1870*/  LDCU UR40, c[0x0][0x370] ;  /* 0x00006e00ff2877ac */ /* 0x000ee20008000800 */
[----:B------:R-:W-:Y:S01]  /*1880*/  IMAD.MOV.U32 R8, RZ, RZ, 0x1 ;  /* 0x00000001ff087424 */ /* 0x000fe200078e00ff */
[----:B------:R-:W4:Y:S01]  /*1890*/  LDCU.64 UR26, c[0x0][0x348] ;  /* 0x00006900ff1a77ac */ /* 0x000f220008000a00 */
[----:B-1----:R-:W-:-:S02]  /*18a0*/  UIADD3 UR5, UPT, UPT, UR6, 0x7f, URZ ;  /* 0x0000007f06057890 */ /* 0x002fc4000fffe0ff */
[----:B------:R-:W-:Y:S02]  /*18b0*/  USHF.R.U32.HI UR45, URZ, 0x7, UR28 ;  /* 0x00000007ff2d7899 */ /* 0x000fe4000801161c */
[----:B------:R-:W-:Y:S02]  /*18c0*/  USHF.R.S32.HI UR4, URZ, 0x1f, UR5 ;  /* 0x0000001fff047899 */ /* 0x000fe40008011405 */
[----:B------:R-:W-:Y:S02]  /*18d0*/  UIADD3 UR46, UPT, UPT, UR6, 0xfe, URZ ;  /* 0x000000fe062e7890 */ /* 0x000fe4000fffe0ff */
[----:B------:R-:W-:Y:S02]  /*18e0*/  ULEA.HI UR4, UR4, UR5, URZ, 0x7 ;  /* 0x0000000504047291 */ /* 0x000fe4000f8f38ff */
[----:B--2---:R-:W-:Y:S02]  /*18f0*/  ULEA UR7, UR8, UR7, 0x18 ;  /* 0x0000000708077291 */ /* 0x004fe4000f8ec0ff */
[----:B------:R-:W-:-:S02]  /*1900*/  USHF.R.S32.HI UR43, URZ, 0x7, UR4 ;  /* 0x00000007ff2b7899 */ /* 0x000fc40008011404 */
[----:B------:R-:W-:Y:S02]  /*1910*/  UIADD3 UR4, UPT, UPT, UR6, -0x1, URZ ;  /* 0xffffffff06047890 */ /* 0x000fe4000fffe0ff */
[----:B------:R-:W-:Y:S02]  /*1920*/  UISETP.LT.U32.AND UP0, UPT, UR43, 0x5, UPT ;  /* 0x000000052b00788c */ /* 0x000fe4000bf01070 */
[----:B------:R-:W-:Y:S02]  /*1930*/  UISETP.GE.U32.AND UP2, UPT, UR4, -0xff, UPT ;  /* 0xffffff010400788c */ /* 0x000fe4000bf46070 */
[----:B------:R-:W-:Y:S01]  /*1940*/  USEL UR41, UR43, 0x5, UP0 ;  /* 0x000000052b297887 */ /* 0x000fe20008000000 */
[----:B------:R-:W1:Y:S03]  /*1950*/  LDCU UR39, c[0x0][0x374] ;  /* 0x00006e80ff2777ac */ /* 0x000e660008000800 */
[----:B------:R-:W-:-:S02]  /*1960*/  UIADD3 UR21, UPT, UPT, UR41, -0x1, URZ ;  /* 0xffffffff29157890 */ /* 0x000fc4000fffe0ff */
[----:B------:R-:W-:-:S03]  /*1970*/  USEL UR24, UR48, 0x2, UP1 ;  /* 0x0000000230187887 */ /* 0x000fc60008800000 */
[----:B------:R-:W-:Y:S02]  /*1980*/  @UP2 UIADD3 UR21, UPT, UPT, UR41, URZ, URZ ;  /* 0x000000ff29152290 */ /* 0x000fe4000fffe0ff */
[----:B------:R-:W-:Y:S02]  /*1990*/  UIADD3 UR29, UPT, UPT, UR7, 0x6400, UR28 ;  /* 0x00006400071d7890 */ /* 0x000fe4000fffe01c */
[----:B------:R-:W-:Y:S02]  /*19a0*/  UIADD3 UR44, UPT, UPT, UR43, -UR41, URZ ;  /* 0x800000292b2c7290 */ /* 0x000fe4000fffe0ff */
[----:B------:R-:W-:Y:S01]  /*19b0*/  UIADD3 UR21, UPT, UPT, UR21, 0x1, URZ ;  /* 0x0000000115157890 */ /* 0x000fe2000fffe0ff */
[----:B---34-:R-:W-:-:S11]  /*19c0*/  UMOV UR5, URZ ;  /* 0x000000ff00057c82 */ /* 0x018fd60008000000 */
.L_x_42:
[----:B------:R-:W2:Y:S02]  /*19d0*/  S2UR UR4, SR_CgaCtaId ;  /* 0x00000000000479c3 */ /* 0x000ea40000008800 */
[----:B--2---:R-:W-:-:S09]  /*19e0*/  UISETP.NE.AND UP0, UPT, UR4, URZ, UPT ;  /* 0x000000ff0400728c */ /* 0x004fd2000bf05270 */
[----:B-1----:R-:W-:Y:S05]  /*19f0*/  BRA.U UP0, `(.L_x_23) ;  /* 0x0000000100287547 */ /* 0x002fea000b800000 */
[----:B------:R-:W-:Y:S02]  /*1a00*/  LEA R0, R9, UR7, 0x3 ;  /* 0x0000000709007c11 */ /* 0x000fe4000f8e18ff */
[----:B------:R-:W-:-:S04]  /*1a10*/  SHF.L.U32 R3, R8, 0x1f, RZ ;  /* 0x0000001f08037819 */ /* 0x000fc800000006ff */
[----:B------:R-:W2:Y:S02]  /*1a20*/  SYNCS.PHASECHK.TRANS64.TRYWAIT P0, [R0+URZ+0x110], R3 ;  /* 0x00011003000075a7 */ /* 0x000ea400080011ff */
[----:B--2---:R-:W-:Y:S05]  /*1a30*/  @!P0 BRA `(.L_x_24) ;  /* 0x0000007c00b08947 */ /* 0x004fea0003800000 */
.L_x_133:
[----:B------:R3:W-:Y:S01]  /*1a40*/  SYNCS.ARRIVE.TRANS64.A1T0 RZ, [R0+URZ+0x100], RZ ;  /* 0x000100ff00ff79a7 */ /* 0x0007e200081000ff */
[----:B------:R-:W-:-:S05]  /*1a50*/  VIADD R9, R9, 0x1 ;  /* 0x0000000109097836 */ /* 0x000fca0000000000 */
[----:B------:R-:W-:-:S04]  /*1a60*/  ISETP.NE.AND P0, PT, R9, 0x2, PT ;  /* 0x000000020900780c */ /* 0x000fc80003f05270 */
[----:B--2---:R-:W-:Y:S02]  /*1a70*/  SEL R3, RZ, 0x1, P0 ;  /* 0x00000001ff037807 */ /* 0x004fe40000000000 */
[----:B------:R-:W-:Y:S02]  /*1a80*/  SEL R9, R9, RZ, P0 ;  /* 0x000000ff09097207 */ /* 0x000fe40000000000 */
[----:B------:R-:W-:-:S07]  /*1a90*/  LOP3.LUT R8, R8, R3, RZ, 0x3c, !PT ;  /* 0x0000000308087212 */ /* 0x000fce00078e3cff */
.L_x_23:
[----:B------:R-:W-:Y:S01]  /*1aa0*/  ULEA UR4, UR5, UR7, 0x3 ;  /* 0x0000000705047291 */ /* 0x000fe2000f8e18ff */
[----:B---3--:R-:W-:Y:S01]  /*1ab0*/  SHF.L.U32 R0, R12, 0x1f, RZ ;  /* 0x0000001f0c007819 */ /* 0x008fe200000006ff */
[----:B------:R-:W-:Y:S02]  /*1ac0*/  UISETP.GE.U32.AND UP0, UPT, UR46, 0xff, UPT ;  /* 0x000000ff2e00788c */ /* 0x000fe4000bf06070 */
[----:B------:R-:W-:Y:S02]  /*1ad0*/  USHF.L.U32 UR11, UR20, 0x8, URZ ;  /* 0x00000008140b7899 */ /* 0x000fe400080006ff */
[----:B------:R-:W-:Y:S01]  /*1ae0*/  ULEA UR35, UR16, UR45, 0x6 ;  /* 0x0000002d10237291 */ /* 0x000fe2000f8e30ff */
[----:B------:R-:W-:Y:S02]  /*1af0*/  UMOV UR13, URZ ;  /* 0x000000ff000d7c82 */ /* 0x000fe40008000000 */
[----:B------:R2:W3:Y:S02]  /*1b00*/  SYNCS.PHASECHK.TRANS64.TRYWAIT P0, [UR4+0x28], R0 ;  /* 0x00002800ff0075a7 */ /* 0x0004e40008001104 */
[----:B------:R-:W-:Y:S07]  /*1b10*/  BRA.U !UP0, `(.L_x_25) ;  /* 0x0000000108bc7547 */ /* 0x000fee000b800000 */
[----:B------:R-:W-:Y:S01]  /*1b20*/  UMOV UR6, URZ ;  /* 0x000000ff00067c82 */ /* 0x000fe20008000000 */
[----:B------:R-:W-:-:S05]  /*1b30*/  UMOV UR4, UR5 ;  /* 0x0000000500047c82 */ /* 0x000fca0008000000 */
.L_x_31:
[----:B------:R-:W-:Y:S01]  /*1b40*/  ULEA UR33, UR4, UR7, 0x3 ;  /* 0x0000000704217291 */ /* 0x000fe2000f8e18ff */
[----:B---3--:R-:W-:Y:S01]  /*1b50*/  @!P3 MOV R2, 0xa000 ;  /* 0x0000a0000002b802 */ /* 0x008fe20000000f00 */
[----:B-1-3--:R-:W-:Y:S10]  /*1b60*/  @P0 BRA `(.L_x_26) ;  /* 0x00000000000c0947 */ /* 0x00aff40003800000 */
[----:B------:R-:W-:-:S04]  /*1b70*/  SHF.L.U32 R3, R12, 0x1f, RZ ;  /* 0x0000001f0c037819 */ /* 0x000fc800000006ff */
[----:B------:R-:W3:Y:S02]  /*1b80*/  SYNCS.PHASECHK.TRANS64.TRYWAIT P0, [UR33+0x28], R3 ;  /* 0x00002803ff0075a7 */ /* 0x000ee40008001121 */
[----:B---3--:R-:W-:Y:S05]  /*1b90*/  @!P0 BRA `(.L_x_27) ;  /* 0x0000007c006c8947 */ /* 0x008fea0003800000 */
.L_x_26:
[----:B------:R3:W-:Y:S01]  /*1ba0*/  @!P3 SYNCS.ARRIVE.TRANS64 RZ, [UR33], R2 ;  /* 0x00000002ffffb9a7 */ /* 0x0007e20008000021 */
[----:B------:R-:W-:-:S04]  /*1bb0*/  ULOP3.LUT UR5, UR24, 0x2, URZ, 0xfc, !UPT ;  /* 0x0000000218057892 */ /* 0x000fc8000f8efcff */
[----:B------:R-:W-:-:S09]  /*1bc0*/  UISETP.NE.AND UP0, UPT, UR5, 0x2, UPT ;  /* 0x000000020500788c */ /* 0x000fd2000bf05270 */
[----:B------:R-:W-:Y:S05]  /*1bd0*/  BRA.U UP0, `(.L_x_28) ;  /* 0x0000000100047547 */ /* 0x000fea000b800000 */
[----:B-1----:R-:W-:Y:S05]  /*1be0*/  BPT.TRAP 0x1 ;  /* 0x000000040000795c */ /* 0x002fea0000300000 */
.L_x_28:
[----:B------:R-:W-:Y:S04]  /*1bf0*/  BSSY.RECONVERGENT B0, `(.L_x_29) ;  /* 0x0000003000007945 */ /* 0x000fe80003800200 */
[----:B------:R-:W-:Y:S05]  /*1c00*/  @P2 BRA `(.L_x_30) ;  /* 0x0000000000042947 */ /* 0x000fea0003800000 */
[----:B-1----:R-:W-:Y:S05]  /*1c10*/  BPT.TRAP 0x1 ;  /* 0x000000040000795c */ /* 0x002fea0000300000 */
.L_x_30:
[----:B-1----:R-:W-:Y:S05]  /*1c20*/  BSYNC.RECONVERGENT B0 ;  /* 0x0000000000007941 */ /* 0x002fea0003800200 */
.L_x_29:
[----:B------:R-:W-:Y:S02]  /*1c30*/  UIADD3 UR5, UPT, UPT, UR4, 0x1, URZ ;  /* 0x0000000104057890 */ /* 0x000fe4000fffe0ff */
[----:B------:R-:W-:Y:S02]  /*1c40*/  ULEA UR32, UR4, UR28, 0xd ;  /* 0x0000001c04207291 */ /* 0x000fe4000f8e68ff */
[----:B------:R-:W-:Y:S02]  /*1c50*/  UISETP.NE.AND UP0, UPT, UR5, 0x5, UPT ;  /* 0x000000050500788c */ /* 0x000fe4000bf05270 */
[----:B------:R-:W-:Y:S02]  /*1c60*/  UIADD3 UR16, UP1, UPT, UR26, 0x80, URZ ;  /* 0x000000801a107890 */ /* 0x000fe4000ff3e0ff */
[----:B------:R-:W-:Y:S02]  /*1c70*/  USEL UR9, URZ, 0x1, UP0 ;  /* 0x00000001ff097887 */ /* 0x000fe40008000000 */
[----:B------:R-:W-:-:S02]  /*1c80*/  USEL UR5, UR5, URZ, UP0 ;  /* 0x000000ff05057287 */ /* 0x000fc40008000000 */
[----:B------:R-:W-:Y:S02]  /*1c90*/  UIADD3 UR14, UP0, UPT, UR26, 0x180, URZ ;  /* 0x000001801a0e7890 */ /* 0x000fe4000ff1e0ff */
[----:B------:R-:W-:Y:S01]  /*1ca0*/  ULEA UR8, UR5, UR7, 0x3 ;  /* 0x0000000705087291 */ /* 0x000fe2000f8e18ff */
[----:B------:R-:W-:Y:S01]  /*1cb0*/  LOP3.LUT R12, R12, UR9, RZ, 0x3c, !PT ;  /* 0x000000090c0c7c12 */ /* 0x000fe2000f8e3cff */
[----:B------:R-:W-:Y:S02]  /*1cc0*/  USHF.L.U32 UR34, UR6, 0x7, URZ ;  /* 0x0000000706227899 */ /* 0x000fe400080006ff */
[----:B------:R-:W-:Y:S01]  /*1cd0*/  UIADD3.X UR17, UPT, UPT, URZ, UR27, URZ, UP1, !UPT ;  /* 0x0000001bff117290 */ /* 0x000fe20008ffe4ff */
[----:B--2---:R-:W-:Y:S01]  /*1ce0*/  SHF.L.U32 R0, R12, 0x1f, RZ ;  /* 0x0000001f0c007819 */ /* 0x004fe200000006ff */
[----:B------:R-:W-:Y:S02]  /*1cf0*/  UIADD3 UR32, UPT, UPT, UR7, 0x6400, UR32 ;  /* 0x0000640007207890 */ /* 0x000fe4000fffe020 */
[----:B------:R-:W-:Y:S01]  /*1d00*/  UIADD3.X UR15, UPT, UPT, URZ, UR27, URZ, UP0, !UPT ;  /* 0x0000001bff0f7290 */ /* 0x000fe200087fe4ff */
[----:B------:R4:W1:Y:S01]  /*1d10*/  SYNCS.PHASECHK.TRANS64.TRYWAIT P0, [UR8+0x28], R0 ;  /* 0x00002800ff0075a7 */ /* 0x0008620008001108 */
[----:B------:R-:W-:Y:S01]  /*1d20*/  ULEA UR8, UR4, UR7, 0xf ;  /* 0x0000000704087291 */ /* 0x000fe2000f8e78ff */
[----:B------:R-:W-:Y:S01]  /*1d30*/  UMOV UR13, 0xff0000 ;  /* 0x00ff0000000d7882 */ /* 0x000fe20000000000 */
[----:B------:R-:W-:-:S02]  /*1d40*/  UMOV UR18, 0x0 ;  /* 0x0000000000127882 */ /* 0x000fc40000000000 */
[----:B------:R-:W-:Y:S01]  /*1d50*/  UIADD3 UR8, UPT, UPT, UR8, 0x10400, URZ ;  /* 0x0001040008087890 */ /* 0x000fe2000fffe0ff */
[----:B------:R-:W-:Y:S01]  /*1d60*/  UMOV UR19, 0x10000000 ;  /* 0x1000000000137882 */ /* 0x000fe20000000000 */
[----:B------:R-:W-:Y:S01]  /*1d70*/  UMOV UR12, UR36 ;  /* 0x00000024000c7c82 */ /* 0x000fe20008000000 */
[----:B------:R-:W-:Y:S01]  /*1d80*/  UMOV UR9, UR33 ;  /* 0x0000002100097c82 */ /* 0x000fe20008000000 */
[----:B------:R-:W-:Y:S01]  /*1d90*/  UMOV UR10, UR34 ;  /* 0x00000022000a7c82 */ /* 0x000fe20008000000 */
[----:B------:R2:W-:Y:S01]  /*1da0*/  UTMALDG.3D.MULTICAST [UR32], [UR16], UR13, desc[UR18] ;  /* 0x00001220100073b4 */ /* 0x0005e2000801180d */
[----:B------:R-:W-:Y:S01]  /*1db0*/  UIADD3 UR6, UPT, UPT, UR6, 0x1, URZ ;  /* 0x0000000106067890 */ /* 0x000fe2000fffe0ff */
[----:B------:R-:W-:-:S03]  /*1dc0*/  UMOV UR4, UR5 ;  /* 0x0000000500047c82 */ /* 0x000fc60008000000 */
[----:B------:R-:W-:Y:S01]  /*1dd0*/  UISETP.NE.AND UP0, UPT, UR6, UR21, UPT ;  /* 0x000000150600728c */ /* 0x000fe2000bf05270 */
[----:B------:R4:W-:Y:S01]  /*1de0*/  UTMALDG.3D [UR8], [UR14], desc[UR18] ;  /* 0x000012080e0075b4 */ /* 0x0009e20008011000 */
[----:B--2---:R-:W-:-:S07]  /*1df0*/  UMOV UR13, UR21 ;  /* 0x00000015000d7c82 */ /* 0x004fce0008000000 */
[----:B----4-:R-:W-:Y:S05]  /*1e00*/  BRA.U UP0, `(.L_x_31) ;  /* 0xfffffffd004c7547 */ /* 0x010fea000b83ffff */
.L_x_25:
[----:B------:R-:W-:Y:S01]  /*1e10*/  ULEA UR4, UR5, UR7, 0x3 ;  /* 0x0000000705047291 */ /* 0x000fe2000f8e18ff */
[----:B--2---:R-:W-:Y:S01]  /*1e20*/  SHF.L.U32 R0, R12, 0x1f, RZ ;  /* 0x0000001f0c007819 */ /* 0x004fe200000006ff */
[----:B------:R-:W-:Y:S01]  /*1e30*/  @!P1 SYNCS.ARRIVE.TRANS64.A1T0 RZ, [UR7+0x98], RZ ;  /* 0x000098ffffff99a7 */ /* 0x000fe20008100007 */
[----:B------:R-:W-:-:S06]  /*1e40*/  UISETP.GT.AND UP0, UPT, UR43, UR41, UPT ;  /* 0x000000292b00728c */ /* 0x000fcc000bf04270 */
[----:B-1-3--:R1:W2:Y:S03]  /*1e50*/  SYNCS.PHASECHK.TRANS64.TRYWAIT P0, [UR4+0x28], R0 ;  /* 0x00002800ff0075a7 */ /* 0x00a2a60008001104 */
[----:B------:R-:W-:Y:S05]  /*1e60*/  BRA.U !UP0, `(.L_x_32) ;  /* 0x0000000108bc7547 */ /* 0x000fea000b800000 */
[----:B------:R-:W-:Y:S01]  /*1e70*/  UIADD3 UR25, UPT, UPT, UR44, UR13, URZ ;  /* 0x0000000d2c197290 */ /* 0x000fe2000fffe0ff */
[----:B------:R-:W-:-:S11]  /*1e80*/  UMOV UR4, UR5 ;  /* 0x0000000500047c82 */ /* 0x000fd60008000000 */
.L_x_38:
[----:B------:R-:W-:Y:S01]  /*1e90*/  ULEA UR17, UR4, UR7, 0x3 ;  /* 0x0000000704117291 */ /* 0x000fe2000f8e18ff */
[----:B--2---:R-:W-:Y:S01]  /*1ea0*/  @!P3 MOV R2, 0xa000 ;  /* 0x0000a0000002b802 */ /* 0x004fe20000000f00 */
[----:B--2-4-:R-:W-:Y:S10]  /*1eb0*/  @P0 BRA `(.L_x_33) ;  /* 0x00000000000c0947 */ /* 0x014ff40003800000 */
[----:B------:R-:W-:-:S04]  /*1ec0*/  SHF.L.U32 R3, R12, 0x1f, RZ ;  /* 0x0000001f0c037819 */ /* 0x000fc800000006ff */
[----:B------:R-:W2:Y:S02]  /*1ed0*/  SYNCS.PHASECHK.TRANS64.TRYWAIT P0, [UR17+0x28], R3 ;  /* 0x00002803ff0075a7 */ /* 0x000ea40008001111 */
[----:B--2---:R-:W-:Y:S05]  /*1ee0*/  @!P0 BRA `(.L_x_34) ;  /* 0x0000007800b08947 */ /* 0x004fea0003800000 */
.L_x_33:
[----:B------:R2:W-:Y:S01]  /*1ef0*/  @!P3 SYNCS.ARRIVE.TRANS64 RZ, [UR17], R2 ;  /* 0x00000002ffffb9a7 */ /* 0x0005e20008000011 */
[----:B------:R-:W-:-:S04]  /*1f00*/  ULOP3.LUT UR5, UR24, 0x2, URZ, 0xfc, !UPT ;  /* 0x0000000218057892 */ /* 0x000fc8000f8efcff */
[----:B------:R-:W-:-:S09]  /*1f10*/  UISETP.NE.AND UP0, UPT, UR5, 0x2, UPT ;  /* 0x000000020500788c */ /* 0x000fd2000bf05270 */
[----:B------:R-:W-:Y:S05]  /*1f20*/  BRA.U UP0, `(.L_x_35) ;  /* 0x0000000100047547 */ /* 0x000fea000b800000 */
[----:B------:R-:W-:Y:S05]  /*1f30*/  BPT.TRAP 0x1 ;  /* 0x000000040000795c */ /* 0x000fea0000300000 */
.L_x_35:
[----:B------:R-:W-:Y:S04]  /*1f40*/  BSSY.RECONVERGENT B0, `(.L_x_36) ;  /* 0x0000003000007945 */ /* 0x000fe80003800200 */
[----:B------:R-:W-:Y:S05]  /*1f50*/  @P2 BRA `(.L_x_37) ;  /* 0x0000000000042947 */ /* 0x000fea0003800000 */
[----:B------:R-:W-:Y:S05]  /*1f60*/  BPT.TRAP 0x1 ;  /* 0x000000040000795c */ /* 0x000fea0000300000 */
.L_x_37:
[----:B------:R-:W-:Y:S05]  /*1f70*/  BSYNC.RECONVERGENT B0 ;  /* 0x0000000000007941 */ /* 0x000fea0003800200 */
.L_x_36:
[----:B------:R-:W-:Y:S02]  /*1f80*/  UIADD3 UR5, UPT, UPT, UR4, 0x1, URZ ;  /* 0x0000000104057890 */ /* 0x000fe4000fffe0ff */
[----:B------:R-:W-:Y:S02]  /*1f90*/  UIADD3 UR14, UP1, UPT, UR26, 0x80, URZ ;  /* 0x000000801a0e7890 */ /* 0x000fe4000ff3e0ff */
[----:B------:R-:W-:Y:S02]  /*1fa0*/  UISETP.NE.AND UP0, UPT, UR5, 0x5, UPT ;  /* 0x000000050500788c */ /* 0x000fe4000bf05270 */
[----:B------:R-:W-:Y:S02]  /*1fb0*/  USHF.L.U32 UR18, UR13, 0x7, URZ ;  /* 0x000000070d127899 */ /* 0x000fe400080006ff */
[----:B------:R-:W-:Y:S02]  /*1fc0*/  USEL UR8, URZ, 0x1, UP0 ;  /* 0x00000001ff087887 */ /* 0x000fe40008000000 */
[----:B------:R-:W-:-:S02]  /*1fd0*/  USEL UR5, UR5, URZ, UP0 ;  /* 0x000000ff05057287 */ /* 0x000fc40008000000 */
[----:B------:R-:W-:Y:S02]  /*1fe0*/  UIADD3 UR22, UP0, UPT, UR26, 0x180, URZ ;  /* 0x000001801a167890 */ /* 0x000fe4000ff1e0ff */
[----:B------:R-:W-:Y:S01]  /*1ff0*/  LOP3.LUT R12, R12, UR8, RZ, 0x3c, !PT ;  /* 0x000000080c0c7c12 */ /* 0x000fe2000f8e3cff */
[----:B------:R-:W-:Y:S02]  /*2000*/  ULEA UR6, UR5, UR7, 0x3 ;  /* 0x0000000705067291 */ /* 0x000fe4000f8e18ff */
[----:B------:R-:W-:Y:S01]  /*2010*/  ULEA UR8, UR4, UR7, 0xf ;  /* 0x0000000704087291 */ /* 0x000fe2000f8e78ff */
[----:B-1----:R-:W-:Y:S01]  /*2020*/  SHF.L.U32 R0, R12, 0x1f, RZ ;  /* 0x0000001f0c007819 */ /* 0x002fe200000006ff */
[----:B------:R-:W-:Y:S02]  /*2030*/  ULEA UR16, UR4, UR29, 0xd ;  /* 0x0000001d04107291 */ /* 0x000fe4000f8e68ff */
[----:B------:R-:W-:Y:S02]  /*2040*/  UIADD3.X UR15, UPT, UPT, URZ, UR27, URZ, UP1, !UPT ;  /* 0x0000001bff0f7290 */ /* 0x000fe40008ffe4ff */
[----:B------:R-:W-:Y:S01]  /*2050*/  UIADD3 UR8, UPT, UPT, UR8, 0x10400, URZ ;  /* 0x0001040008087890 */ /* 0x000fe2000fffe0ff */
[----:B------:R3:W4:Y:S01]  /*2060*/  SYNCS.PHASECHK.TRANS64.TRYWAIT P0, [UR6+0x28], R0 ;  /* 0x00002800ff0075a7 */ /* 0x0007220008001106 */
[----:B------:R-:W-:Y:S01]  /*2070*/  UIADD3.X UR23, UPT, UPT, URZ, UR27, URZ, UP0, !UPT ;  /* 0x0000001bff177290 */ /* 0x000fe200087fe4ff */
[----:B------:R-:W-:Y:S01]  /*2080*/  UMOV UR6, 0xff0000 ;  /* 0x00ff000000067882 */ /* 0x000fe20000000000 */
[----:B------:R-:W-:Y:S01]  /*2090*/  UMOV UR30, 0x0 ;  /* 0x00000000001e7882 */ /* 0x000fe20000000000 */
[----:B------:R-:W-:Y:S01]  /*20a0*/  UMOV UR31, 0x10000000 ;  /* 0x10000000001f7882 */ /* 0x000fe20000000000 */
[----:B------:R-:W-:Y:S01]  /*20b0*/  UMOV UR19, UR35 ;  /* 0x0000002300137c82 */ /* 0x000fe20008000000 */
[----:B------:R-:W-:Y:S01]  /*20c0*/  UMOV UR20, UR36 ;  /* 0x0000002400147c82 */ /* 0x000fe20008000000 */
[----:B------:R-:W-:Y:S01]  /*20d0*/  UMOV UR12, UR36 ;  /* 0x00000024000c7c82 */ /* 0x000fe20008000000 */
[----:B------:R-:W-:Y:S01]  /*20e0*/  UMOV UR9, UR17 ;  /* 0x0000001100097c82 */ /* 0x000fe20008000000 */
[----:B------:R-:W-:Y:S01]  /*20f0*/  UMOV UR10, UR18 ;  /* 0x00000012000a7c82 */ /* 0x000fe20008000000 */
[----:B------:R3:W-:Y:S01]  /*2100*/  UTMALDG.3D.MULTICAST [UR16], [UR14], UR6, desc[UR30] ;  /* 0x00001e100e0073b4 */ /* 0x0007e20008011806 */
[----:B------:R-:W-:Y:S01]  /*2110*/  UIADD3 UR13, UPT, UPT, UR13, 0x1, URZ ;  /* 0x000000010d0d7890 */ /* 0x000fe2000fffe0ff */
[----:B------:R-:W-:-:S03]  /*2120*/  UMOV UR4, UR5 ;  /* 0x0000000500047c82 */ /* 0x000fc60008000000 */
[----:B------:R-:W-:Y:S01]  /*2130*/  UISETP.NE.AND UP0, UPT, UR13, UR25, UPT ;  /* 0x000000190d00728c */ /* 0x000fe2000bf05270 */
[----:B------:R3:W-:Y:S08]  /*2140*/  UTMALDG.3D [UR8], [UR22], desc[UR30] ;  /* 0x00001e08160075b4 */ /* 0x0007f00008011000 */
[----:B---3--:R-:W-:Y:S05]  /*2150*/  BRA.U UP0, `(.L_x_38) ;  /* 0xfffffffd004c7547 */ /* 0x008fea000b83ffff */
.L_x_32:
[C---:B------:R-:W-:Y:S01]  /*2160*/  LEA R3, R11.reuse, UR7, 0x3 ;  /* 0x000000070b037c11 */ /* 0x040fe2000f8e18ff */
[----:B------:R-:W-:Y:S01]  /*2170*/  NOP ;  /* 0x0000000000007918 */ /* 0x000fe20000000000 */
[----:B-1----:R-:W-:Y:S02]  /*2180*/  SHF.L.U32 R0, R10, 0x1f, RZ ;  /* 0x0000001f0a007819 */ /* 0x002fe400000006ff */
[----:B------:R-:W-:Y:S02]  /*2190*/  LEA R5, R11, UR7, 0x4 ;  /* 0x000000070b057c11 */ /* 0x000fe4000f8e20ff */
[----:B--2-4-:R-:W1:Y:S02]  /*21a0*/  SYNCS.PHASECHK.TRANS64.TRYWAIT P0, [R3+URZ+0xa0], R0 ;  /* 0x0000a000030075a7 */ /* 0x014e6400080011ff */
[----:B-1----:R-:W-:Y:S05]  /*21b0*/  @!P0 BRA `(.L_x_39) ;  /* 0x0000007800148947 */ /* 0x002fea0003800000 */
.L_x_136:
[----:B------:R-:W2:Y:S01]  /*21c0*/  LDS.128 R4, [R5+0x130] ;  /* 0x0001300005047984 */ /* 0x000ea20000000c00 */
[----:B------:R-:W-:Y:S01]  /*21d0*/  UISETP.GE.AND UP0, UPT, UR42, 0x1, UPT ;  /* 0x000000012a00788c */ /* 0x000fe2000bf06270 */
[----:B------:R-:W-:Y:S01]  /*21e0*/  @!PT LDS RZ, [RZ] ;  /* 0x00000000fffff984 */ /* 0x000fe20000000800 */
[----:B------:R-:W-:Y:S01]  /*21f0*/  @!PT LDS RZ, [RZ] ;  /* 0x00000000fffff984 */ /* 0x000fe20000000800 */
[----:B------:R-:W-:Y:S01]  /*2200*/  @!PT LDS RZ, [RZ] ;  /* 0x00000000fffff984 */ /* 0x000fe20000000800 */
[----:B------:R-:W-:Y:S01]  /*2210*/  @!PT LDS RZ, [RZ] ;  /* 0x00000000fffff984 */ /* 0x000fe20000000800 */
[----:B------:R3:W-:Y:S06]  /*2220*/  MEMBAR.ALL.CTA ;  /* 0x0000000000007992 */ /* 0x0007ec0000008000 */
[----:B---3--:R-:W3:Y:S01]  /*2230*/  FENCE.VIEW.ASYNC.S ;  /* 0x00000000000073c6 */ /* 0x008ee20000000000 */
[----:B--2---:R-:W-:-:S13]  /*2240*/  LOP3.LUT P0, RZ, R6, 0x1, RZ, 0xc0, !PT ;  /* 0x0000000106ff7812 */ /* 0x004fda000780c0ff */
[----:B---3--:R-:W-:Y:S01]  /*2250*/  VOTEU.ANY UP1, P0 ;  /* 0x0000000000ff7886 */ /* 0x008fe20000020100 */
[----:B------:R-:W-:-:S13]  /*2260*/  PLOP3.LUT P0, PT, PT, PT, UP1, 0x80, 0x8 ;  /* 0x000000000008781c */ /* 0x000fda0003f0f018 */
[----:B-1----:R-:W-:Y:S02]  /*2270*/  @P0 LOP3.LUT R0, R5, 0xffff, RZ, 0xc0, !PT ;  /* 0x0000ffff05000812 */ /* 0x002fe400078ec0ff */
[----:B------:R-:W-:Y:S02]  /*2280*/  @P0 MOV R2, R4 ;  /* 0x0000000400020202 */ /* 0x000fe40000000f00 */
[----:B------:R-:W-:Y:S01]  /*2290*/  @P0 R2UR UR6, R0 ;  /* 0x00000000000602ca */ /* 0x000fe200000e0000 */
[----:B------:R-:W-:Y:S01]  /*22a0*/  VIADD R0, R3, 0xb0 ;  /* 0x000000b003007836 */ /* 0x000fe20000000000 */
[----:B------:R-:W-:Y:S02]  /*22b0*/  @P0 SHF.R.U32.HI R4, RZ, 0x10, R5 ;  /* 0x00000010ff040819 */ /* 0x000fe40000011605 */
[----:B------:R-:W-:Y:S02]  /*22c0*/  @P0 R2UR UR8, R2 ;  /* 0x00000000020802ca */ /* 0x000fe400000e0000 */
[----:B------:R-:W-:-:S02]  /*22d0*/  PRMT R0, RZ, 0x654, R0 ;  /* 0x00000654ff007816 */ /* 0x000fc40000000000 */
[----:B------:R-:W-:Y:S02]  /*22e0*/  @P0 R2UR UR4, R4 ;  /* 0x00000000040402ca */ /* 0x000fe400000e0000 */
[----:B------:R1:W-:Y:S03]  /*22f0*/  SYNCS.ARRIVE.TRANS64.RED.A1T0 RZ, [R0+URZ], RZ ;  /* 0x000000ff00ff79a7 */ /* 0x0003e600081004ff */
[----:B------:R-:W-:-:S04]  /*2300*/  @UP1 UMOV UR37, UR6 ;  /* 0x0000000600251c82 */ /* 0x000fc80008000000 */
[----:B------:R-:W-:-:S04]  /*2310*/  @UP1 UMOV UR38, UR8 ;  /* 0x0000000800261c82 */ /* 0x000fc80008000000 */
[----:B------:R-:W-:Y:S01]  /*2320*/  @UP1 UMOV UR36, UR4 ;  /* 0x0000000400241c82 */ /* 0x000fe20008000000 */
[----:B------:R-:W-:Y:S05]  /*2330*/  BRA.U !UP0, `(.L_x_40) ;  /* 0x0000000108d47547 */ /* 0x000fea000b800000 */
[----:B------:R-:W2:Y:S01]  /*2340*/  LDCU.128 UR12, c[0x0][0xb10] ;  /* 0x00016200ff0c77ac */ /* 0x000ea20008000c00 */
[----:B------:R-:W3:Y:S01]  /*2350*/  LDCU UR25, c[0x0][0xb20] ;  /* 0x00016400ff1977ac */ /* 0x000ee20008000800 */
[----:B------:R-:W4:Y:S01]  /*2360*/  LDCU UR20, c[0x0][0xb0c] ;  /* 0x00016180ff1477ac */ /* 0x000f220008000800 */
[----:B------:R-:W1:Y:S01]  /*2370*/  LDCU.64 UR10, c[0x0][0xb28] ;  /* 0x00016500ff0a77ac */ /* 0x000e620008000a00 */
[----:B------:R-:W-:Y:S02]  /*2380*/  UISETP.NE.AND UP3, UPT, UR42, 0x1, UPT ;  /* 0x000000012a00788c */ /* 0x000fe4000bf65270 */
[----:B--2---:R-:W-:Y:S02]  /*2390*/  UIMAD.WIDE.U32 UR16, UR39, UR15, URZ ;  /* 0x0000000f271072a5 */ /* 0x004fe4000f8e00ff */
[----:B------:R-:W-:Y:S02]  /*23a0*/  UIMAD.WIDE.U32 UR8, UR40, UR12, URZ ;  /* 0x0000000c280872a5 */ /* 0x000fe4000f8e00ff */
[----:B------:R-:W-:-:S02]  /*23b0*/  UISETP.NE.AND UP0, UPT, UR14, 0x1, UPT ;  /* 0x000000010e00788c */ /* 0x000fc4000bf05270 */
[----:B------:R-:W-:Y:S01]  /*23c0*/  UIMAD.WIDE.U32 UR22, UR37, UR15, URZ ;  /* 0x0000000f251672a5 */ /* 0x000fe2000f8e00ff */
[----:B------:R-:W-:Y:S02]  /*23d0*/  UMOV UR16, UR17 ;  /* 0x0000001100107c82 */ /* 0x000fe40008000000 */
[----:B------:R-:W-:Y:S01]  /*23e0*/  UMOV UR8, UR9 ;  /* 0x0000000900087c82 */ /* 0x000fe20008000000 */
[----:B---3--:R-:W-:Y:S02]  /*23f0*/  USHF.R.U32.HI UR16, URZ, UR25, UR16 ;  /* 0x00000019ff107299 */ /* 0x008fe40008011610 */
[----:B----4-:R-:W-:Y:S02]  /*2400*/  UISETP.NE.AND UP2, UPT, UR20, 0x1, UPT ;  /* 0x000000011400788c */ /* 0x010fe4000bf45270 */
[----:B------:R-:W-:Y:S02]  /*2410*/  USHF.R.U32.HI UR8, URZ, UR13, UR8 ;  /* 0x0000000dff087299 */ /* 0x000fe40008011608 */
[----:B------:R-:W-:-:S02]  /*2420*/  USEL UR6, UR39, UR16, !UP0 ;  /* 0x0000001027067287 */ /* 0x000fc4000c000000 */
[----:B------:R-:W-:Y:S02]  /*2430*/  USEL UR8, UR40, UR8, !UP2 ;  /* 0x0000000828087287 */ /* 0x000fe4000d000000 */
[----:B-1----:R-:W-:Y:S01]  /*2440*/  UIMAD.WIDE.U32 UR16, UR6, UR10, URZ ;  /* 0x0000000a061072a5 */ /* 0x002fe2000f8e00ff */
[----:B------:R-:W-:Y:S01]  /*2450*/  UMOV UR4, UR23 ;  /* 0x0000001700047c82 */ /* 0x000fe20008000000 */
[----:B------:R-:W-:Y:S02]  /*2460*/  UIMAD.WIDE.U32 UR18, UR38, UR12, URZ ;  /* 0x0000000c261272a5 */ /* 0x000fe4000f8e00ff */
[----:B------:R-:W-:-:S03]  /*2470*/  UIMAD.WIDE.U32 UR22, UR8, UR10, URZ ;  /* 0x0000000a081672a5 */ /* 0x000fc6000f8e00ff */
[----:B------:R-:W-:Y:S01]  /*2480*/  UMOV UR16, UR17 ;  /* 0x0000001100107c82 */ /* 0x000fe20008000000 */
[----:B------:R-:W-:Y:S02]  /*2490*/  USHF.R.U32.HI UR4, URZ, UR25, UR4 ;  /* 0x00000019ff047299 */ /* 0x000fe40008011604 */
[----:B------:R-:W-:Y:S01]  /*24a0*/  @UP3 USHF.R.U32.HI UR6, URZ, UR11, UR16 ;  /* 0x0000000bff063299 */ /* 0x000fe20008011610 */
[----:B------:R-:W-:Y:S01]  /*24b0*/  UMOV UR18, UR19 ;  /* 0x0000001300127c82 */ /* 0x000fe20008000000 */
[----:B------:R-:W-:Y:S01]  /*24c0*/  UMOV UR22, UR23 ;  /* 0x0000001700167c82 */ /* 0x000fe20008000000 */
[----:B------:R-:W-:Y:S02]  /*24d0*/  USHF.R.U32.HI UR13, URZ, UR13, UR18 ;  /* 0x0000000dff0d7299 */ /* 0x000fe40008011612 */
[----:B------:R-:W-:Y:S02]  /*24e0*/  USEL UR4, UR37, UR4, !UP0 ;  /* 0x0000000425047287 */ /* 0x000fe4000c000000 */
[----:B------:R-:W-:-:S02]  /*24f0*/  @UP3 USHF.R.U32.HI UR8, URZ, UR11, UR22 ;  /* 0x0000000bff083299 */ /* 0x000fc40008011616 */
[----:B------:R-:W-:Y:S02]  /*2500*/  UIMAD UR9, UR42, UR6, URZ ;  /* 0x000000062a0972a4 */ /* 0x000fe4000f8e02ff */
[----:B------:R-:W-:Y:S02]  /*2510*/  USEL UR6, UR38, UR13, !UP2 ;  /* 0x0000000d26067287 */ /* 0x000fe4000d000000 */
[----:B------:R-:W-:Y:S02]  /*2520*/  UIMAD UR12, UR42, UR8, URZ ;  /* 0x000000082a0c72a4 */ /* 0x000fe4000f8e02ff */
[----:B------:R-:W-:Y:S02]  /*2530*/  UISETP.GE.AND UP0, UPT, UR4, UR9, UPT ;  /* 0x000000090400728c */ /* 0x000fe4000bf06270 */
[----:B------:R-:W-:Y:S02]  /*2540*/  UIMAD.WIDE.U32 UR16, UR4, UR10, URZ ;  /* 0x0000000a041072a5 */ /* 0x000fe4000f8e00ff */
[----:B------:R-:W-:-:S02]  /*2550*/  UISETP.GE.OR UP0, UPT, UR6, UR12, UP0 ;  /* 0x0000000c0600728c */ /* 0x000fc40008706670 */
        /* <DEDUP_REMOVED lines=19> */
.L_x_40:
[----:B------:R-:W2:Y:S02]  /*2690*/  LDCU UR4, c[0x0][0xb30] ;  /* 0x00016600ff0477ac */ /* 0x000ea40008000800 */
[----:B--2---:R-:W-:-:S09]  /*26a0*/  UISETP.NE.AND UP0, UPT, UR4, 0x1, UPT ;  /* 0x000000010400788c */ /* 0x004fd2000bf05270 */
[----:B------:R-:W-:Y:S05]  /*26b0*/  BRA.U UP0, `(.L_x_41) ;  /* 0x0000000100447547 */ /* 0x000fea000b800000 */
[----:B------:R-:W2:Y:S01]  /*26c0*/  LDCU.128 UR12, c[0x0][0xb10] ;  /* 0x00016200ff0c77ac */ /* 0x000ea20008000c00 */
[----:B------:R-:W3:Y:S01]  /*26d0*/  LDCU UR16, c[0x0][0xb0c] ;  /* 0x00016180ff1077ac */ /* 0x000ee20008000800 */
[----:B------:R-:W4:Y:S01]  /*26e0*/  LDCU UR17, c[0x0][0xb20] ;  /* 0x00016400ff1177ac */ /* 0x000f220008000800 */
[----:B--2---:R-:W-:Y:S02]  /*26f0*/  UIMAD.WIDE.U32 UR10, UR38, UR12, URZ ;  /* 0x0000000c260a72a5 */ /* 0x004fe4000f8e00ff */
[----:B------:R-:W-:Y:S02]  /*2700*/  UIMAD.WIDE.U32 UR8, UR37, UR15, URZ ;  /* 0x0000000f250872a5 */ /* 0x000fe4000f8e00ff */
[----:B---3--:R-:W-:Y:S02]  /*2710*/  UISETP.NE.AND UP2, UPT, UR16, 0x1, UPT ;  /* 0x000000011000788c */ /* 0x008fe4000bf45270 */
[----:B------:R-:W-:Y:S01]  /*2720*/  UISETP.NE.AND UP0, UPT, UR14, 0x1, UPT ;  /* 0x000000010e00788c */ /* 0x000fe2000bf05270 */
[----:B------:R-:W-:-:S02]  /*2730*/  UMOV UR6, UR11 ;  /* 0x0000000b00067c82 */ /* 0x000fc40008000000 */
[----:B------:R-:W-:Y:S01]  /*2740*/  UMOV UR4, UR9 ;  /* 0x0000000900047c82 */ /* 0x000fe20008000000 */
[----:B------:R-:W-:Y:S02]  /*2750*/  USHF.R.U32.HI UR6, URZ, UR13, UR6 ;  /* 0x0000000dff067299 */ /* 0x000fe40008011606 */
[----:B----4-:R-:W-:Y:S02]  /*2760*/  USHF.R.U32.HI UR4, URZ, UR17, UR4 ;  /* 0x00000011ff047299 */ /* 0x010fe40008011604 */
[----:B------:R-:W-:Y:S02]  /*2770*/  USEL UR6, UR38, UR6, !UP2 ;  /* 0x0000000626067287 */ /* 0x000fe4000d000000 */
[----:B------:R-:W-:-:S04]  /*2780*/  USEL UR4, UR37, UR4, !UP0 ;  /* 0x0000000425047287 */ /* 0x000fc8000c000000 */
[----:B------:R-:W-:Y:S02]  /*2790*/  UIADD3 UR8, UPT, UPT, UR6, -UR4, URZ ;  /* 0x8000000406087290 */ /* 0x000fe4000fffe0ff */
[----:B------:R-:W-:Y:S02]  /*27a0*/  UIADD3 UR4, UPT, UPT, -UR6, UR4, URZ ;  /* 0x0000000406047290 */ /* 0x000fe4000fffe1ff */
[----:B------:R-:W-:Y:S02]  /*27b0*/  UIMAD UR37, UR8, UR14, UR37 ;  /* 0x0000000e082572a4 */ /* 0x000fe4000f8e0225 */
[----:B------:R-:W-:-:S12]  /*27c0*/  UIMAD UR38, UR4, UR16, UR38 ;  /* 0x00000010042672a4 */ /* 0x000fd8000f8e0226 */
.L_x_41:
[----:B------:R-:W-:Y:S01]  /*27d0*/  VIADD R11, R11, 0x1 ;  /* 0x000000010b0b7836 */ /* 0x000fe20000000000 */
[----:B------:R-:W-:Y:S01]  /*27e0*/  R2UR UR4, R87 ;  /* 0x00000000570472ca */ /* 0x000fe200000e0000 */
[----:B------:R-:W-:Y:S01]  /*27f0*/  UIADD3 UR20, UPT, UPT, UR37, UR59, URZ ;  /* 0x0000003b25147290 */ /* 0x000fe2000fffe0ff */
[----:B------:R-:W-:Y:S02]  /*2800*/  PLOP3.LUT P1, PT, PT, PT, PT, 0x80, 0x8 ;  /* 0x000000000008781c */ /* 0x000fe40003f2f070 */
[----:B------:R-:W-:-:S04]  /*2810*/  ISETP.NE.AND P0, PT, R11, 0x2, PT ;  /* 0x000000020b00780c */ /* 0x000fc80003f05270 */
[----:B------:R-:W-:Y:S02]  /*2820*/  SEL R3, RZ, 0x1, P0 ;  /* 0x00000001ff037807 */ /* 0x000fe40000000000 */
[----:B------:R-:W-:Y:S02]  /*2830*/  SEL R11, R11, RZ, P0 ;  /* 0x000000ff0b0b7207 */ /* 0x000fe40000000000 */
[----:B------:R-:W-:Y:S01]  /*2840*/  LOP3.LUT R10, R10, R3, RZ, 0x3c, !PT ;  /* 0x000000030a0a7212 */ /* 0x000fe200078e3cff */
[----:B------:R-:W-:Y:S01]  /*2850*/  UIADD3 UR16, UPT, UPT, UR38, UR4, URZ ;  /* 0x0000000426107290 */ /* 0x000fe2000fffe0ff */
[----:B------:R-:W-:Y:S11]  /*2860*/  BRA.U UP1, `(.L_x_42) ;  /* 0xfffffff101587547 */ /* 0x000ff6000b83ffff */
[----:B------:R-:W-:Y:S01]  /*2870*/  UIADD3 UR7, UPT, UPT, UR7, 0x28, URZ ;  /* 0x0000002807077890 */ /* 0x000fe2000fffe0ff */
[----:B------:R-:W-:-:S03]  /*2880*/  SHF.L.U32 R3, R12, 0x1f, RZ ;  /* 0x0000001f0c037819 */ /* 0x000fc600000006ff */
[----:B------:R-:W-:-:S09]  /*2890*/  ULEA UR4, UR5, UR7, 0x3 ;  /* 0x0000000705047291 */ /* 0x000fd2000f8e18ff */
[----:B------:R-:W2:Y:S02]  /*28a0*/  SYNCS.PHASECHK.TRANS64.TRYWAIT P0, [UR4], R3 ;  /* 0x00000003ff0075a7 */ /* 0x000ea40008001104 */
[----:B--2---:R-:W-:Y:S05]  /*28b0*/  @!P0 BRA `(.L_x_43) ;  /* 0x0000007000688947 */ /* 0x004fea0003800000 */
.L_x_138:
[----:B------:R-:W-:-:S04]  /*28c0*/  UIADD3 UR4, UPT, UPT, UR5, 0x1, URZ ;  /* 0x0000000105047890 */ /* 0x000fc8000fffe0ff */
[----:B------:R-:W-:-:S04]  /*28d0*/  UISETP.NE.AND UP0, UPT, UR4, 0x5, UPT ;  /* 0x000000050400788c */ /* 0x000fc8000bf05270 */
[----:B------:R-:W-:Y:S02]  /*28e0*/  USEL UR6, URZ, 0x1, UP0 ;  /* 0x00000001ff067887 */ /* 0x000fe40008000000 */
[----:B------:R-:W-:-:S04]  /*28f0*/  USEL UR4, UR4, URZ, UP0 ;  /* 0x000000ff04047287 */ /* 0x000fc80008000000 */
[----:B------:R-:W-:Y:S01]  /*2900*/  ULEA UR5, UR4, UR7, 0x3 ;  /* 0x0000000704057291 */ /* 0x000fe2000f8e18ff */
[----:B------:R-:W-:-:S04]  /*2910*/  LOP3.LUT R2, R12, UR6, RZ, 0x3c, !PT ;  /* 0x000000060c027c12 */ /* 0x000fc8000f8e3cff */
[----:B-1----:R-:W-:-:S04]  /*2920*/  SHF.L.U32 R3, R2, 0x1f, RZ ;  /* 0x0000001f02037819 */ /* 0x002fc800000006ff */
[----:B------:R-:W1:Y:S02]  /*2930*/  SYNCS.PHASECHK.TRANS64.TRYWAIT P0, [UR5], R3 ;  /* 0x00000003ff0075a7 */ /* 0x000e640008001105 */
[----:B-1----:R-:W-:Y:S05]  /*2940*/  @!P0 BRA `(.L_x_44) ;  /* 0x00000070005c8947 */ /* 0x002fea0003800000 */
.L_x_140:
        /* <DEDUP_REMOVED lines=9> */
.L_x_142:
        /* <DEDUP_REMOVED lines=9> */
.L_x_144:
[----:B------:R-:W-:-:S04]  /*2a70*/  UIADD3 UR4, UPT, UPT, UR4, 0x1, URZ ;  /* 0x0000000104047890 */ /* 0x000fc8000fffe0ff */
[----:B------:R-:W-:-:S04]  /*2a80*/  UISETP.NE.AND UP0, UPT, UR4, 0x5, UPT ;  /* 0x000000050400788c */ /* 0x000fc8000bf05270 */
[----:B------:R-:W-:Y:S02]  /*2a90*/  USEL UR5, URZ, 0x1, UP0 ;  /* 0x00000001ff057887 */ /* 0x000fe40008000000 */
[----:B------:R-:W-:-:S04]  /*2aa0*/  USEL UR4, UR4, URZ, UP0 ;  /* 0x000000ff04047287 */ /* 0x000fc80008000000 */
[----:B------:R-:W-:Y:S01]  /*2ab0*/  ULEA UR4, UR4, UR7, 0x3 ;  /* 0x0000000704047291 */ /* 0x000fe2000f8e18ff */
[----:B-1----:R-:W-:-:S04]  /*2ac0*/  LOP3.LUT R3, R2, UR5, RZ, 0x3c, !PT ;  /* 0x0000000502037c12 */ /* 0x002fc8000f8e3cff */
[----:B------:R-:W-:Y:S01]  /*2ad0*/  SHF.L.U32 R3, R3, 0x1f, RZ ;  /* 0x0000001f03037819 */ /* 0x000fe200000006ff */
[----:B------:R-:W-:-:S07]  /*2ae0*/  IMAD.U32 R0, RZ, RZ, UR4 ;  /* 0x00000004ff007e24 */ /* 0x000fce000f8e00ff */
.L_x_47:
[----:B-1----:R1:W2:Y:S02]  /*2af0*/  SYNCS.PHASECHK.TRANS64.TRYWAIT P0, [R0+URZ], R3 ;  /* 0x00000003000075a7 */ /* 0x0022a400080011ff */
[----:B--2---:R-:W-:Y:S05]  /*2b00*/  @!P0 NANOSLEEP.SYNCS 0x989680 ;  /* 0x009896800000895d */ /* 0x004fea0003900000 */
[----:B------:R-:W2:Y:S02]  /*2b10*/  @!P0 SYNCS.PHASECHK.TRANS64 P0, [R0+URZ], R3 ;  /* 0x00000003000085a7 */ /* 0x000ea400080010ff */
[----:B--2---:R-:W-:Y:S05]  /*2b20*/  @P0 EXIT ;  /* 0x000000000000094d */ /* 0x004fea0003800000 */
[----:B------:R-:W-:Y:S05]  /*2b30*/  BRA `(.L_x_47) ;  /* 0xfffffffc00ec7947 */ /* 0x000fea000383ffff */
.L_x_22:
[----:B------:R-:W1:Y:S02]  /*2b40*/  S2UR UR4, SR_CgaCtaId ;  /* 0x00000000000479c3 */ /* 0x000e640000008800 */
[----:B-1----:R-:W-:-:S04]  /*2b50*/  UISETP.NE.AND UP0, UPT, UR4, URZ, UPT ;  /* 0x000000ff0400728c */ /* 0x002fc8000bf05270 */
[----:B------:R-:W-:-:S09]  /*2b60*/  UISETP.NE.OR UP0, UPT, UR17, 0x1, UP0 ;  /* 0x000000011100788c */ /* 0x000fd20008705670 */
[----:B------:R-:W-:Y:S05]  /*2b70*/  BRA.U UP0, `(.L_x_48) ;  /* 0x00000005004c7547 */ /* 0x000fea000b800000 */
[----:B------:R-:W1:Y:S01]  /*2b80*/  S2UR UR5, SR_CgaCtaId ;  /* 0x00000000000579c3 */ /* 0x000e620000008800 */
[----:B------:R-:W-:Y:S01]  /*2b90*/  UMOV UR4, 0x400 ;  /* 0x0000040000047882 */ /* 0x000fe20000000000 */
[----:B------:R-:W-:Y:S01]  /*2ba0*/  ISETP.GE.U32.AND P2, PT, R0, 0x8, PT ;  /* 0x000000080000780c */ /* 0x000fe20003f46070 */
[----:B------:R-:W-:Y:S01]  /*2bb0*/  IMAD.MOV.U32 R12, RZ, RZ, 0x1 ;  /* 0x00000001ff0c7424 */ /* 0x000fe200078e00ff */
[----:B------:R-:W-:Y:S02]  /*2bc0*/  CS2R R10, SRZ ;  /* 0x00000000000a7805 */ /* 0x000fe4000001ff00 */
[----:B------:R-:W-:Y:S01]  /*2bd0*/  CS2R R8, SRZ ;  /* 0x0000000000087805 */ /* 0x000fe2000001ff00 */
[----:B-1----:R-:W-:-:S03]  /*2be0*/  ULEA UR6, UR5, UR4, 0x18 ;  /* 0x0000000405067291 */ /* 0x002fc6000f8ec0ff */
[----:B------:R-:W-:-:S09]  /*2bf0*/  UMOV UR5, URZ ;  /* 0x000000ff00057c82 */ /* 0x000fd20008000000 */
.L_x_52:
[----:B------:R-:W-:Y:S02]  /*2c00*/  LEA R2, R8, UR6, 0x3 ;  /* 0x0000000608027c11 */ /* 0x000fe4000f8e18ff */
[----:B------:R-:W-:-:S03]  /*2c10*/  SHF.L.U32 R5, R9, 0x1f, RZ ;  /* 0x0000001f09057819 */ /* 0x000fc600000006ff */
[----:B------:R-:W-:Y:S01]  /*2c20*/  VIADD R4, R2, 0x110 ;  /* 0x0000011002047836 */ /* 0x000fe20000000000 */
[----:B------:R-:W1:Y:S02]  /*2c30*/  SYNCS.PHASECHK.TRANS64.TRYWAIT P0, [R2+URZ+0x100], R5 ;  /* 0x00010005020075a7 */ /* 0x000e6400080011ff */
[----:B-1----:R-:W-:Y:S05]  /*2c40*/  @!P0 BRA `(.L_x_49) ;  /* 0x0000006c00e48947 */ /* 0x002fea0003800000 */
.L_x_145:
[----:B------:R-:W-:Y:S01]  /*2c50*/  ULEA UR4, UR5, UR6, 0x3 ;  /* 0x0000000605047291 */ /* 0x000fe2000f8e18ff */
[----:B------:R-:W-:Y:S02]  /*2c60*/  PRMT R4, RZ, 0x654, R4 ;  /* 0x00000654ff047816 */ /* 0x000fe40000000004 */
[----:B-1----:R-:W-:Y:S01]  /*2c70*/  SHF.L.U32 R5, R12, 0x1f, RZ ;  /* 0x0000001f0c057819 */ /* 0x002fe200000006ff */
[----:B------:R-:W-:Y:S01]  /*2c80*/  UIADD3 UR7, UPT, UPT, UR4, 0xa0, URZ ;  /* 0x000000a004077890 */ /* 0x000fe2000fffe0ff */
[----:B------:R1:W-:Y:S05]  /*2c90*/  SYNCS.ARRIVE.TRANS64.RED.A1T0 RZ, [R4+URZ], RZ ;  /* 0x000000ff04ff79a7 */ /* 0x0003ea00081004ff */
[----:B------:R-:W-:Y:S01]  /*2ca0*/  IMAD.U32 R7, RZ, RZ, UR7 ;  /* 0x00000007ff077e24 */ /* 0x000fe2000f8e00ff */
[----:B------:R-:W2:Y:S04]  /*2cb0*/  SYNCS.PHASECHK.TRANS64.TRYWAIT P0, [UR4+0xb0], R5 ;  /* 0x0000b005ff0075a7 */ /* 0x000ea80008001104 */
[----:B------:R-:W-:Y:S01]  /*2cc0*/  PRMT R6, R0, 0x654, R7 ;  /* 0x0000065400067816 */ /* 0x000fe20000000007 */
[----:B-1----:R-:W-:Y:S01]  /*2cd0*/  @!P2 IMAD.MOV.U32 R4, RZ, RZ, 0x10 ;  /* 0x00000010ff04a424 */ /* 0x002fe200078e00ff */
[----:B--2---:R-:W-:Y:S06]  /*2ce0*/  @!P0 BRA `(.L_x_50) ;  /* 0x0000006c00d08947 */ /* 0x004fec0003800000 */
.L_x_147:
[----:B------:R-:W-:Y:S01]  /*2cf0*/  ULEA UR8, UR5, UR6, 0x4 ;  /* 0x0000000605087291 */ /* 0x000fe2000f8e20ff */
[----:B------:R-:W-:Y:S01]  /*2d00*/  SEL R3, R6, R3, !P2 ;  /* 0x0000000306037207 */ /* 0x000fe20005000000 */
[----:B------:R-:W-:Y:S01]  /*2d10*/  UIADD3 UR9, UPT, UPT, UR4, 0xa0, URZ ;  /* 0x000000a004097890 */ /* 0x000fe2000fffe0ff */
[----:B-1----:R-:W-:Y:S01]  /*2d20*/  LEA R2, R11, UR6, 0x3 ;  /* 0x000000060b027c11 */ /* 0x002fe2000f8e18ff */
[----:B------:R-:W-:Y:S01]  /*2d30*/  UIADD3 UR8, UPT, UPT, UR8, 0x130, URZ ;  /* 0x0000013008087890 */ /* 0x000fe2000fffe0ff */
[----:B------:R-:W-:Y:S01]  /*2d40*/  SHF.L.U32 R5, R10, 0x1f, RZ ;  /* 0x0000001f0a057819 */ /* 0x000fe200000006ff */
[----:B------:R1:W-:Y:S01]  /*2d50*/  @!P2 SYNCS.ARRIVE.TRANS64.RED RZ, [R3+URZ], R4 ;  /* 0x0000000403ffa9a7 */ /* 0x0003e200080004ff */
[----:B------:R-:W-:Y:S01]  /*2d60*/  UIADD3 UR4, UPT, UPT, UR5, 0x1, URZ ;  /* 0x0000000105047890 */ /* 0x000fe2000fffe0ff */
[----:B------:R-:W-:-:S03]  /*2d70*/  VIADD R8, R8, 0x1 ;  /* 0x0000000108087836 */ /* 0x000fc60000000000 */
[----:B------:R-:W-:Y:S02]  /*2d80*/  UISETP.NE.AND UP0, UPT, UR4, 0x2, UPT ;  /* 0x000000020400788c */ /* 0x000fe4000bf05270 */
[----:B------:R-:W-:Y:S06]  /*2d90*/  UGETNEXTWORKID.BROADCAST [UR8], [UR9] ;  /* 0x00000000080073ca */ /* 0x000fec0008000100 */
[----:B------:R-:W-:Y:S01]  /*2da0*/  USEL UR7, URZ, 0x1, UP0 ;  /* 0x00000001ff077887 */ /* 0x000fe20008000000 */
[----:B------:R-:W-:Y:S01]  /*2db0*/  ISETP.NE.AND P0, PT, R8, 0x2, PT ;  /* 0x000000020800780c */ /* 0x000fe20003f05270 */
[----:B------:R-:W-:Y:S01]  /*2dc0*/  USEL UR5, UR4, URZ, UP0 ;  /* 0x000000ff04057287 */ /* 0x000fe20008000000 */
[----:B------:R-:W2:Y:S03]  /*2dd0*/  SYNCS.PHASECHK.TRANS64.TRYWAIT P1, [R2+URZ+0xa0], R5 ;  /* 0x0000a005020075a7 */ /* 0x000ea600080211ff */
[----:B------:R-:W-:Y:S01]  /*2de0*/  LOP3.LUT R12, R12, UR7, RZ, 0x3c, !PT ;  /* 0x000000070c0c7c12 */ /* 0x000fe2000f8e3cff */
[----:B-12---:R-:W-:Y:S07]  /*2df0*/  @!P1 BRA `(.L_x_51) ;  /* 0x0000006c00a49947 */ /* 0x006fee0003800000 */
.L_x_148:
[C---:B------:R-:W-:Y:S01]  /*2e00*/  LEA R4, R11.reuse, UR6, 0x4 ;  /* 0x000000060b047c11 */ /* 0x040fe2000f8e20ff */
[----:B-1----:R-:W-:Y:S01]  /*2e10*/  VIADD R2, R2, 0xb0 ;  /* 0x000000b002027836 */ /* 0x002fe20000000000 */
[----:B------:R-:W-:Y:S01]  /*2e20*/  SEL R8, R8, RZ, P0 ;  /* 0x000000ff08087207 */ /* 0x000fe20000000000 */
[----:B------:R-:W-:-:S03]  /*2e30*/  VIADD R11, R11, 0x1 ;  /* 0x000000010b0b7836 */ /* 0x000fc60000000000 */
[----:B------:R-:W1:Y:S01]  /*2e40*/  LDS.128 R4, [R4+0x130] ;  /* 0x0001300004047984 */ /* 0x000e620000000c00 */
[----:B------:R-:W-:Y:S02]  /*2e50*/  PRMT R2, RZ, 0x654, R2 ;  /* 0x00000654ff027816 */ /* 0x000fe40000000002 */
[C---:B------:R-:W-:Y:S01]  /*2e60*/  ISETP.NE.AND P1, PT, R11.reuse, 0x2, PT ;  /* 0x000000020b00780c */ /* 0x040fe20003f25270 */
[----:B------:R-:W-:Y:S01]  /*2e70*/  @!PT LDS RZ, [RZ] ;  /* 0x00000000fffff984 */ /* 0x000fe20000000800 */
[----:B------:R-:W-:Y:S01]  /*2e80*/  @!PT LDS RZ, [RZ] ;  /* 0x00000000fffff984 */ /* 0x000fe20000000800 */
[----:B------:R-:W-:Y:S01]  /*2e90*/  @!PT LDS RZ, [RZ] ;  /* 0x00000000fffff984 */ /* 0x000fe20000000800 */
[----:B------:R-:W-:Y:S01]  /*2ea0*/  @!PT LDS RZ, [RZ] ;  /* 0x00000000fffff984 */ /* 0x000fe20000000800 */
[----:B------:R2:W-:Y:S06]  /*2eb0*/  MEMBAR.ALL.CTA ;  /* 0x0000000000007992 */ /* 0x0005ec0000008000 */
[----:B--2---:R-:W2:Y:S01]  /*2ec0*/  FENCE.VIEW.ASYNC.S ;  /* 0x00000000000073c6 */ /* 0x004ea20000000000 */
[----:B------:R-:W-:Y:S01]  /*2ed0*/  SEL R11, R11, RZ, P1 ;  /* 0x000000ff0b0b7207 */ /* 0x000fe20000800000 */
[----:B--2---:R2:W-:Y:S01]  /*2ee0*/  SYNCS.ARRIVE.TRANS64.RED.A1T0 RZ, [R2+URZ], RZ ;  /* 0x000000ff02ff79a7 */ /* 0x0045e200081004ff */
[----:B-1----:R-:W-:-:S02]  /*2ef0*/  LOP3.LUT P3, RZ, R6, 0x1, RZ, 0xc0, !PT ;  /* 0x0000000106ff7812 */ /* 0x002fc4000786c0ff */
[----:B------:R-:W-:-:S04]  /*2f00*/  SEL R5, RZ, 0x1, P1 ;  /* 0x00000001ff057807 */ /* 0x000fc80000800000 */
[----:B------:R-:W-:Y:S02]  /*2f10*/  LOP3.LUT R10, R10, R5, RZ, 0x3c, !PT ;  /* 0x000000050a0a7212 */ /* 0x000fe400078e3cff */
[----:B--2---:R-:W-:-:S04]  /*2f20*/  SEL R2, RZ, 0x1, P0 ;  /* 0x00000001ff027807 */ /* 0x004fc80000000000 */
[----:B------:R-:W-:Y:S01]  /*2f30*/  LOP3.LUT R9, R9, R2, RZ, 0x3c, !PT ;  /* 0x0000000209097212 */ /* 0x000fe200078e3cff */
[----:B------:R-:W-:Y:S06]  /*2f40*/  @P3 BRA `(.L_x_52) ;  /* 0xfffffffc002c3947 */ /* 0x000fec000383ffff */
[----:B------:R-:W-:Y:S01]  /*2f50*/  ULEA UR4, UR5, UR6, 0x3 ;  /* 0x0000000605047291 */ /* 0x000fe2000f8e18ff */
[----:B------:R-:W-:-:S08]  /*2f60*/  SHF.L.U32 R3, R12, 0x1f, RZ ;  /* 0x0000001f0c037819 */ /* 0x000fd000000006ff */
[----:B------:R-:W1:Y:S02]  /*2f70*/  SYNCS.PHASECHK.TRANS64 P0, [UR4+0xb0], R3 ;  /* 0x0000b003ff0075a7 */ /* 0x000e640008001004 */
[----:B-1----:R-:W-:Y:S05]  /*2f80*/  @P0 BRA `(.L_x_53) ;  /* 0x0000000000080947 */ /* 0x002fea0003800000 */
[----:B------:R-:W1:Y:S02]  /*2f90*/  SYNCS.PHASECHK.TRANS64.TRYWAIT P0, [UR4+0xb0], R3 ;  /* 0x0000b003ff0075a7 */ /* 0x000e640008001104 */
[----:B-1----:R-:W-:Y:S05]  /*2fa0*/  @!P0 BRA `(.L_x_54) ;  /* 0x0000006c004c8947 */ /* 0x002fea0003800000 */
.L_x_53:
[----:B------:R-:W-:-:S04]  /*2fb0*/  UIADD3 UR7, UPT, UPT, UR5, 0x1, URZ ;  /* 0x0000000105077890 */ /* 0x000fc8000fffe0ff */
[----:B------:R-:W-:-:S04]  /*2fc0*/  UISETP.NE.AND UP0, UPT, UR7, 0x2, UPT ;  /* 0x000000020700788c */ /* 0x000fc8000bf05270 */
[----:B------:R-:W-:Y:S02]  /*2fd0*/  USEL UR8, URZ, 0x1, UP0 ;  /* 0x00000001ff087887 */ /* 0x000fe40008000000 */
[----:B------:R-:W-:-:S04]  /*2fe0*/  USEL UR7, UR7, URZ, UP0 ;  /* 0x000000ff07077287 */ /* 0x000fc80008000000 */
[----:B------:R-:W-:Y:S01]  /*2ff0*/  ULEA UR7, UR7, UR6, 0x3 ;  /* 0x0000000607077291 */ /* 0x000fe2000f8e18ff */
[----:B-1----:R-:W-:-:S04]  /*3000*/  LOP3.LUT R3, R12, UR8, RZ, 0x3c, !PT ;  /* 0x000000080c037c12 */ /* 0x002fc8000f8e3cff */
[----:B------:R-:W-:-:S04]  /*3010*/  SHF.L.U32 R0, R3, 0x1f, RZ ;  /* 0x0000001f03007819 */ /* 0x000fc800000006ff */
[----:B------:R-:W1:Y:S02]  /*3020*/  SYNCS.PHASECHK.TRANS64 P0, [UR7+0xb0], R0 ;  /* 0x0000b000ff0075a7 */ /* 0x000e640008001007 */
[----:B-1----:R-:W-:Y:S05]  /*3030*/  @P0 EXIT ;  /* 0x000000000000094d */ /* 0x002fea0003800000 */
[----:B------:R-:W-:Y:S02]  /*3040*/  SHF.L.U32 R3, R3, 0x1f, RZ ;  /* 0x0000001f03037819 */ /* 0x000fe400000006ff */
[----:B------:R-:W-:-:S07]  /*3050*/  MOV R0, UR7 ;  /* 0x0000000700007c02 */ /* 0x000fce0008000f00 */
.L_x_55:
[----:B-1----:R1:W2:Y:S02]  /*3060*/  SYNCS.PHASECHK.TRANS64.TRYWAIT P0, [R0+URZ+0xb0], R3 ;  /* 0x0000b003000075a7 */ /* 0x0022a400080011ff */
[----:B--2---:R-:W-:Y:S05]  /*3070*/  @!P0 NANOSLEEP.SYNCS 0x989680 ;  /* 0x009896800000895d */ /* 0x004fea0003900000 */
[----:B------:R-:W2:Y:S02]  /*3080*/  @!P0 SYNCS.PHASECHK.TRANS64 P0, [R0+URZ+0xb0], R3 ;  /* 0x0000b003000085a7 */ /* 0x000ea400080010ff */
[----:B--2---:R-:W-:Y:S05]  /*3090*/  @P0 EXIT ;  /* 0x000000000000094d */ /* 0x004fea0003800000 */
[----:B------:R-:W-:Y:S05]  /*30a0*/  BRA `(.L_x_55) ;  /* 0xfffffffc00ec7947 */ /* 0x000fea000383ffff */
.L_x_48:
[----:B------:R-:W-:Y:S05]  /*30b0*/  BRA.U UP4, `(.L_x_56) ;  /* 0x0000000d04d87547 */ /* 0x000fea000b800000 */
[----:B------:R-:W1:Y:S01]  /*30c0*/  S2UR UR7, SR_CgaCtaId ;  /* 0x00000000000779c3 */ /* 0x000e620000008800 */
[----:B------:R-:W-:Y:S01]  /*30d0*/  UMOV UR4, 0x40 ;  /* 0x0000004000047882 */ /* 0x000fe20000000000 */
[----:B------:R-:W-:Y:S01]  /*30e0*/  NOP ;  /* 0x0000000000007918 */ /* 0x000fe20000000000 */
[----:B------:R-:W-:Y:S01]  /*30f0*/  UMOV UR6, 0x400 ;  /* 0x0000040000067882 */ /* 0x000fe20000000000 */
[----:B-1----:R-:W-:Y:S02]  /*3100*/  ULEA UR5, UR7, UR4, 0x18 ;  /* 0x0000000407057291 */ /* 0x002fe4000f8ec0ff */
[----:B------:R-:W-:-:S07]  /*3110*/  ULEA UR6, UR7, UR6, 0x18 ;  /* 0x0000000607067291 */ /* 0x000fce000f8ec0ff */
[----:B------:R-:W1:Y:S02]  /*3120*/  LDS.U8 R0, [UR5+0x1c] ;  /* 0x00001c05ff007984 */ /* 0x000e640008000000 */
[----:B-1----:R-:W-:-:S13]  /*3130*/  ISETP.NE.AND P0, PT, R0, RZ, PT ;  /* 0x000000ff0000720c */ /* 0x002fda0003f05270 */
[----:B------:R-:W-:Y:S05]  /*3140*/  @P0 BRA `(.L_x_57) ;  /* 0x0000000000580947 */ /* 0x000fea0003800000 */
[----:B------:R-:W-:-:S13]  /*3150*/  ELECT P0, URZ, PT ;  /* 0x0000000000ff782f */ /* 0x000fda0003800000 */
[----:B------:R-:W-:Y:S05]  /*3160*/  @!P0 BRA `(.L_x_58) ;  /* 0x0000000000608947 */ /* 0x000fea0003800000 */
[----:B------:R-:W-:Y:S01]  /*3170*/  UMOV UR4, 0x10 ;  /* 0x0000001000047882 */ /* 0x000fe20000000000 */
[----:B------:R-:W-:Y:S01]  /*3180*/  HFMA2 R0, -RZ, RZ, 0, 5.9604644775390625e-08 ;  /* 0x00000001ff007431 */ /* 0x000fe200000001ff */
[----:B------:R-:W-:-:S03]  /*3190*/  MOV R3, 0xffff ;  /* 0x0000ffff00037802 */ /* 0x000fc60000000f00 */
[----:B------:R-:W-:Y:S04]  /*31a0*/  DEPBAR.LE SB1, 0x36 ;  /* 0x00009d800000791a */ /* 0x000fe80000000000 */
[----:B------:R-:W1:Y:S02]  /*31b0*/  UTCATOMSWS.FIND_AND_SET.ALIGN UP0, UR4, UR4 ;  /* 0x00000004000475e3 */ /* 0x000e640008000800 */
[----:B-1----:R-:W-:Y:S01]  /*31c0*/  MOV R4, UR4 ;  /* 0x0000000400047c02 */ /* 0x002fe20008000f00 */
[----:B------:R-:W-:Y:S06]  /*31d0*/  BRA.U UP0, `(.L_x_59) ;  /* 0x0000000100187547 */ /* 0x000fec000b800000 */
.L_x_60:
[----:B------:R-:W-:Y:S05]  /*31e0*/  NANOSLEEP 0x64 ;  /* 0x000000640000795d */ /* 0x000fea0003800000 */
[----:B------:R-:W-:-:S05]  /*31f0*/  UMOV UR4, 0x10 ;  /* 0x0000001000047882 */ /* 0x000fca0000000000 */
[----:B------:R-:W-:Y:S04]  /*3200*/  DEPBAR.LE SB1, 0x36 ;  /* 0x00009d800000791a */ /* 0x000fe80000000000 */
[----:B------:R-:W1:Y:S02]  /*3210*/  UTCATOMSWS.FIND_AND_SET.ALIGN UP0, UR4, UR4 ;  /* 0x00000004000475e3 */ /* 0x000e640008000800 */
[----:B-1----:R-:W-:Y:S01]  /*3220*/  MOV R4, UR4 ;  /* 0x0000000400047c02 */ /* 0x002fe20008000f00 */
[----:B------:R-:W-:Y:S05]  /*3230*/  BRA.U !UP0, `(.L_x_60) ;  /* 0xfffffffd08e87547 */ /* 0x000fea000b83ffff */
.L_x_59:
[-C--:B------:R-:W-:Y:S02]  /*3240*/  SHF.L.U32 R3, R3, R4.reuse, RZ ;  /* 0x0000000403037219 */ /* 0x080fe400000006ff */
[----:B------:R-:W-:Y:S01]  /*3250*/  SHF.L.U32 R0, R0, R4, RZ ;  /* 0x0000000400007219 */ /* 0x000fe200000006ff */
[----:B------:R-:W-:Y:S02]  /*3260*/  IMAD.SHL.U32 R4, R4, 0x20, RZ ;  /* 0x0000002004047824 */ /* 0x000fe400078e00ff */
[----:B------:R1:W-:Y:S04]  /*3270*/  ATOMS.OR RZ, [UR5+0x14], R3 ;  /* 0x00001403ffff798c */ /* 0x0003e8000b000005 */
[----:B------:R1:W-:Y:S04]  /*3280*/  ATOMS.OR RZ, [UR5+0x18], R0 ;  /* 0x00001800ffff798c */ /* 0x0003e8000b000005 */
[----:B------:R1:W-:Y:S01]  /*3290*/  STS [UR6+0x150], R4 ;  /* 0x00015004ff007988 */ /* 0x0003e20008000806 */
[----:B------:R-:W-:Y:S05]  /*32a0*/  BRA `(.L_x_58) ;  /* 0x0000000000107947 */ /* 0x000fea0003800000 */
.L_x_57:
[----:B------:R-:W-:Y:S02]  /*32b0*/  MOV R0, 0xffffffff ;  /* 0xffffffff00007802 */ /* 0x000fe40000000f00 */
[----:B------:R-:W-:-:S03]  /*32c0*/  MOV R4, 0x32f0 ;  /* 0x000032f000047802 */ /* 0x000fc60000000f00 */
[----:B------:R1:W-:Y:S04]  /*32d0*/  STS [UR6+0x150], R0 ;  /* 0x00015000ff007988 */ /* 0x0003e80008000806 */
[----:B-1---5:R-:W-:Y:S05]  /*32e0*/  CALL.REL.NOINC `($__internal_1_$__cuda_sm10x_tcgen05_guardrail_trap_phase_invalid_during_alloc) ;  /* 0x0000007000907944 */ /* 0x022fea0003c00000 */
.L_x_58:
[----:B------:R-:W-:Y:S05]  /*32f0*/  WARPSYNC.ALL ;  /* 0x0000000000007948 */ /* 0x000fea0003800000 */
[----:B------:R-:W2:Y:S01]  /*3300*/  S2UR UR4, SR_CgaCtaId ;  /* 0x00000000000479c3 */ /* 0x000ea20000008800 */
[----:B------:R-:W-:Y:S01]  /*3310*/  UMOV UR26, 0x400 ;  /* 0x00000400001a7882 */ /* 0x000fe20000000000 */
[----:B------:R-:W-:-:S06]  /*3320*/  NOP ;  /* 0x0000000000007918 */ /* 0x000fcc0000000000 */
[----:B------:R-:W-:Y:S06]  /*3330*/  BAR.ARV 0x6, 0xa0 ;  /* 0x0182800000007b1d */ /* 0x000fec0000002000 */
[----:B------:R-:W3:Y:S01]  /*3340*/  LDCU UR5, c[0x0][0x38c] ;  /* 0x00007180ff0577ac */ /* 0x000ee20008000800 */
[----:B------:R-:W-:Y:S01]  /*3350*/  LOP3.LUT R2, R2, 0xffff, RZ, 0xc0, !PT ;  /* 0x0000ffff02027812 */ /* 0x000fe200078ec0ff */
[----:B------:R-:W-:Y:S01]  /*3360*/  IMAD.MOV.U32 R11, RZ, RZ, 0x1 ;  /* 0x00000001ff0b7424 */ /* 0x000fe200078e00ff */
[----:B------:R-:W-:Y:S01]  /*3370*/  CS2R R8, SRZ ;  /* 0x0000000000087805 */ /* 0x000fe2000001ff00 */
[----:B------:R-:W4:Y:S01]  /*3380*/  LDCU UR7, c[0x0][0x38c] ;  /* 0x00007180ff0777ac */ /* 0x000f220008000800 */
[----:B------:R-:W-:Y:S01]  /*3390*/  R2UR UR27, R2 ;  /* 0x00000000021b72ca */ /* 0x000fe200000e0000 */
[----:B------:R-:W-:Y:S01]  /*33a0*/  IMAD.MOV.U32 R10, RZ, RZ, RZ ;  /* 0x000000ffff0a7224 */ /* 0x000fe200078e00ff */
[----:B------:R-:W-:Y:S01]  /*33b0*/  UMOV UR30, URZ ;  /* 0x000000ff001e7c82 */ /* 0x000fe20008000000 */
[----:B------:R-:W-:Y:S01]  /*33c0*/  UMOV UR24, URZ ;  /* 0x000000ff00187c82 */ /* 0x000fe20008000000 */
[----:B--2---:R-:W-:Y:S01]  /*33d0*/  ULEA UR26, UR4, UR26, 0x18 ;  /* 0x0000001a041a7291 */ /* 0x004fe2000f8ec0ff */
[----:B------:R-:W-:Y:S01]  /*33e0*/  UMOV UR38, 0x0 ;  /* 0x0000000000267882 */ /* 0x000fe20000000000 */
[----:B------:R-:W-:-:S02]  /*33f0*/  UMOV UR39, 0x4400490 ;  /* 0x0440049000277882 */ /* 0x000fc40000000000 */
[----:B------:R-:W-:Y:S02]  /*3400*/  UIADD3 UR4, UPT, UPT, UR26, 0x6400, URZ ;  /* 0x000064001a047890 */ /* 0x000fe4000fffe0ff */
[----:B------:R-:W-:Y:S02]  /*3410*/  UIADD3 UR6, UPT, UPT, UR26, 0x10400, URZ ;  /* 0x000104001a067890 */ /* 0x000fe4000fffe0ff */
[----:B---3--:R-:W-:Y:S01]  /*3420*/  UIADD3 UR5, UPT, UPT, UR5, 0x7f, URZ ;  /* 0x0000007f05057890 */ /* 0x008fe2000fffe0ff */
[----:B-1----:R-:W1:Y:S01]  /*3430*/  LDS R0, [UR26+0x150] ;  /* 0x0001501aff007984 */ /* 0x002e620008000800 */
[----:B------:R-:W-:Y:S01]  /*3440*/  UMOV UR36, 0x0 ;  /* 0x0000000000247882 */ /* 0x000fe20000000000 */
[----:B------:R-:W-:Y:S01]  /*3450*/  UMOV UR37, 0x4400490 ;  /* 0x0440049000257882 */ /* 0x000fe20000000000 */
[----:B------:R-:W-:Y:S02]  /*3460*/  USHF.R.S32.HI UR40, URZ, 0x1f, UR5 ;  /* 0x0000001fff287899 */ /* 0x000fe40008011405 */
[----:B----4-:R-:W-:-:S02]  /*3470*/  UISETP.GE.AND UP4, UPT, UR7, 0x1, UPT ;  /* 0x000000010700788c */ /* 0x010fc4000bf86270 */
[----:B------:R-:W-:Y:S02]  /*3480*/  ULEA.HI UR40, UR40, UR5, URZ, 0x7 ;  /* 0x0000000528287291 */ /* 0x000fe4000f8f38ff */
[----:B------:R-:W-:Y:S02]  /*3490*/  USHF.R.U32.HI UR5, URZ, 0x4, UR4 ;  /* 0x00000004ff057899 */ /* 0x000fe40008011604 */
[----:B------:R-:W-:Y:S02]  /*34a0*/  USHF.R.S32.HI UR40, URZ, 0x7, UR40 ;  /* 0x00000007ff287899 */ /* 0x000fe40008011428 */
[----:B------:R-:W-:Y:S02]  /*34b0*/  USHF.R.U32.HI UR4, URZ, 0x4, UR6 ;  /* 0x00000004ff047899 */ /* 0x000fe40008011606 */
[----:B------:R-:W-:Y:S02]  /*34c0*/  UISETP.LT.AND UP0, UPT, UR40, 0x1, UPT ;  /* 0x000000012800788c */ /* 0x000fe4000bf01270 */
[----:B------:R-:W-:-:S02]  /*34d0*/  ULOP3.LUT UR5, UR5, 0x3fff, URZ, 0xc0, !UPT ;  /* 0x00003fff05057892 */ /* 0x000fc4000f8ec0ff */
[----:B------:R-:W-:Y:S02]  /*34e0*/  ULOP3.LUT UR4, UR4, 0x3fff, URZ, 0xc0, !UPT ;  /* 0x00003fff04047892 */ /* 0x000fe4000f8ec0ff */
[----:B------:R-:W-:Y:S02]  /*34f0*/  USEL UR41, UR40, 0x1, !UP0 ;  /* 0x0000000128297887 */ /* 0x000fe4000c000000 */
[----:B------:R-:W-:Y:S02]  /*3500*/  ULOP3.LUT UR28, UR5, 0x10000, URZ, 0xfc, !UPT ;  /* 0x00010000051c7892 */ /* 0x000fe4000f8efcff */
[----:B------:R-:W-:Y:S02]  /*3510*/  ULOP3.LUT UR29, UR4, 0x10000, URZ, 0xfc, !UPT ;  /* 0x00010000041d7892 */ /* 0x000fe4000f8efcff */
[----:B------:R-:W-:Y:S01]  /*3520*/  UIADD3 UR41, UPT, UPT, -UR41, URZ, URZ ;  /* 0x000000ff29297290 */ /* 0x000fe2000fffe1ff */
[----:B------:R-:W-:Y:S01]  /*3530*/  UMOV UR34, 0x0 ;  /* 0x0000000000227882 */ /* 0x000fe20000000000 */
[----:B------:R-:W-:Y:S01]  /*3540*/  UMOV UR35, 0x4400490 ;  /* 0x0440049000237882 */ /* 0x000fe20000000000 */
[----:B------:R-:W-:Y:S01]  /*3550*/  UMOV UR32, 0x0 ;  /* 0x0000000000207882 */ /* 0x000fe20000000000 */
[----:B------:R-:W-:Y:S01]  /*3560*/  UMOV UR33, 0x4400490 ;  /* 0x0440049000217882 */ /* 0x000fe20000000000 */
[----:B-1----:R-:W-:-:S15]  /*3570*/  R2UR UR42, R0 ;  /* 0x00000000002a72ca */ /* 0x002fde00000e0000 */
.L_x_67:
[----:B------:R-:W-:Y:S02]  /*3580*/  LEA R0, R10, UR26, 0x3 ;  /* 0x0000001a0a007c11 */ /* 0x000fe4000f8e18ff */
[----:B------:R-:W-:Y:S02]  /*3590*/  SHF.L.U32 R5, R9, 0x1f, RZ ;  /* 0x0000001f09057819 */ /* 0x000fe400000006ff */
[----:B------:R-:W-:Y:S01]  /*35a0*/  PLOP3.LUT P0, PT, PT, PT, UP4, 0x80, 0x8 ;  /* 0x000000000008781c */ /* 0x000fe20003f0f048 */
[----:B------:R-:W-:Y:S01]  /*35b0*/  VIADD R3, R0, 0xb0 ;  /* 0x000000b000037836 */ /* 0x000fe20000000000 */
[----:B-1----:R-:W1:Y:S02]  /*35c0*/  SYNCS.PHASECHK.TRANS64.TRYWAIT P1, [R0+URZ+0xa0], R5 ;  /* 0x0000a005000075a7 */ /* 0x002e6400080211ff */
[----:B-1-3--:R-:W-:Y:S09]  /*35d0*/  @!P1 BRA `(.L_x_61) ;  /* 0x0000006400d89947 */ /* 0x00aff20003800000 */
.L_x_150:
[----:B------:R-:W-:Y:S01]  /*35e0*/  LEA R4, R10, UR26, 0x4 ;  /* 0x0000001a0a047c11 */ /* 0x000fe2000f8e20ff */
[----:B------:R-:W-:Y:S01]  /*35f0*/  @UP4 ULEA UR4, UR24, UR26, 0x3 ;  /* 0x0000001a18044291 */ /* 0x000fe2000f8e18ff */
[----:B------:R-:W-:Y:S01]  /*3600*/  PLOP3.LUT P2, PT, PT, PT, PT, 0x80, 0x8 ;  /* 0x000000000008781c */ /* 0x000fe20003f4f070 */
[----:B------:R-:W-:Y:S01]  /*3610*/  ULEA UR31, UR30, UR26, 0x3 ;  /* 0x0000001a1e1f7291 */ /* 0x000fe2000f8e18ff */
[----:B------:R-:W-:Y:S02]  /*3620*/  PRMT R3, RZ, 0x654, R3 ;  /* 0x00000654ff037816 */ /* 0x000fe40000000003 */
[----:B-1----:R-:W1:Y:S01]  /*3630*/  LDS.128 R4, [R4+0x130] ;  /* 0x0001300004047984 */ /* 0x002e620000000c00 */
[----:B------:R-:W-:Y:S02]  /*3640*/  @P0 SHF.L.U32 R2, R8, 0x1f, RZ ;  /* 0x0000001f08020819 */ /* 0x000fe400000006ff */
[----:B------:R-:W-:Y:S01]  /*3650*/  SHF.L.U32 R0, R11, 0x1f, RZ ;  /* 0x0000001f0b007819 */ /* 0x000fe200000006ff */
[----:B------:R-:W-:Y:S01]  /*3660*/  @!PT LDS RZ, [RZ] ;  /* 0x00000000fffff984 */ /* 0x000fe20000000800 */
[----:B------:R-:W-:Y:S01]  /*3670*/  @!PT LDS RZ, [RZ] ;  /* 0x00000000fffff984 */ /* 0x000fe20000000800 */
[----:B------:R-:W-:Y:S01]  /*3680*/  @!PT LDS RZ, [RZ] ;  /* 0x00000000fffff984 */ /* 0x000fe20000000800 */
[----:B------:R-:W-:Y:S01]  /*3690*/  @!PT LDS RZ, [RZ] ;  /* 0x00000000fffff984 */ /* 0x000fe20000000800 */
[----:B------:R2:W-:Y:S06]  /*36a0*/  MEMBAR.ALL.CTA ;  /* 0x0000000000007992 */ /* 0x0005ec0000008000 */
[----:B--2---:R-:W2:Y:S02]  /*36b0*/  FENCE.VIEW.ASYNC.S ;  /* 0x00000000000073c6 */ /* 0x004ea40000000000 */
[----:B--2---:R2:W-:Y:S01]  /*36c0*/  SYNCS.ARRIVE.TRANS64.RED.A1T0 RZ, [R3+URZ], RZ ;  /* 0x000000ff03ff79a7 */ /* 0x0045e200081004ff */
[----:B------:R2:W3:Y:S01]  /*36d0*/  @P0 SYNCS.PHASECHK.TRANS64.TRYWAIT P2, [UR4], R2 ;  /* 0x00000002ff0005a7 */ /* 0x0004e20008041104 */
[----:B------:R-:W-:Y:S01]  /*36e0*/  ULEA.HI UR4, UR30, UR30, URZ, 0x1 ;  /* 0x0000001e1e047291 */ /* 0x000fe2000f8f08ff */
[----:B-1----:R-:W-:-:S03]  /*36f0*/  LOP3.LUT P1, RZ, R6, 0x1, RZ, 0xc0, !PT ;  /* 0x0000000106ff7812 */ /* 0x002fc6000782c0ff */
[----:B------:R-:W-:Y:S02]  /*3700*/  USHF.L.U32 UR11, UR4, 0x7, URZ ;  /* 0x00000007040b7899 */ /* 0x000fe400080006ff */
[----:B------:R-:W-:Y:S02]  /*3710*/  ULOP3.LUT UR4, UR4, 0xffe, URZ, 0xc0, !UPT ;  /* 0x00000ffe04047892 */ /* 0x000fe4000f8ec0ff */
[----:B------:R-:W-:Y:S02]  /*3720*/  ULOP3.LUT UR11, UR11, 0xffffff00, URZ, 0xc0, !UPT ;  /* 0xffffff000b0b7892 */ /* 0x000fe4000f8ec0ff */
[----:B------:R-:W-:Y:S02]  /*3730*/  UIADD3 UR4, UPT, UPT, -UR4, UR30, URZ ;  /* 0x0000001e04047290 */ /* 0x000fe4000fffe1ff */
[----:B------:R-:W-:Y:S01]  /*3740*/  UIADD3 UR11, UPT, UPT, UR42, UR11, URZ ;  /* 0x0000000b2a0b7290 */ /* 0x000fe2000fffe0ff */
[----:B------:R-:W1:Y:S03]  /*3750*/  SYNCS.PHASECHK.TRANS64.TRYWAIT P0, [UR31+0xe0], R0 ;  /* 0x0000e000ff0075a7 */ /* 0x000e66000800111f */
[----:B------:R-:W-:Y:S01]  /*3760*/  ULEA UR11, UR4, UR11, 0x14 ;  /* 0x0000000b040b7291 */ /* 0x000fe2000f8ea0ff */
[----:B-123--:R-:W-:Y:S11]  /*3770*/  @!P0 BRA `(.L_x_62) ;  /* 0x0000006400848947 */ /* 0x00eff60003800000 */
.L_x_152:
[----:B------:R-:W-:Y:S01]  /*3780*/  IADD3 R10, PT, PT, R10, 0x1, RZ ;  /* 0x000000010a0a7810 */ /* 0x000fe20007ffe0ff */
[----:B------:R-:W-:Y:S06]  /*3790*/  BRA.U !UP4, `(.L_x_63) ;  /* 0x000000010cc07547 */ /* 0x000fec000b800000 */
[----:B------:R-:W-:Y:S01]  /*37a0*/  UPLOP3.LUT UP2, UPT, UPT, UPT, UPT, 0x40, 0x4 ;  /* 0x000000000004789c */ /* 0x000fe20003f4e870 */
[----:B------:R-:W-:Y:S01]  /*37b0*/  UMOV UR23, UR41 ;  /* 0x0000002900177c82 */ /* 0x000fe20008000000 */
[----:B------:R-:W-:Y:S01]  /*37c0*/  UMOV UR22, UR40 ;  /* 0x0000002800167c82 */ /* 0x000fe20008000000 */
[----:B------:R-:W-:-:S08]  /*37d0*/  UMOV UR10, UR24 ;  /* 0x00000018000a7c82 */ /* 0x000fd00008000000 */
.L_x_66:
[----:B------:R-:W-:Y:S02]  /*37e0*/  UIADD3 UR23, UPT, UPT, UR23, 0x1, URZ ;  /* 0x0000000117177890 */ /* 0x000fe4000fffe0ff */
[----:B--2---:R-:W-:Y:S02]  /*37f0*/  ULEA UR5, UR10, UR26, 0x3 ;  /* 0x0000001a0a057291 */ /* 0x004fe4000f8e18ff */
[----:B------:R-:W-:Y:S01]  /*3800*/  UISETP.NE.AND UP3, UPT, UR23, URZ, UPT ;  /* 0x000000ff1700728c */ /* 0x000fe2000bf65270 */
[----:B---3--:R-:W-:Y:S10]  /*3810*/  @P2 BRA `(.L_x_64) ;  /* 0x00000000000c2947 */ /* 0x008ff40003800000 */
[----:B-1----:R-:W-:Y:S04]  /*3820*/  SHF.L.U32 R3, R8, 0x1f, RZ ;  /* 0x0000001f08037819 */ /* 0x002fe800000006ff */
[----:B------:R-:W1:Y:S02]  /*3830*/  SYNCS.PHASECHK.TRANS64.TRYWAIT P0, [UR5], R3 ;  /* 0x00000003ff0075a7 */ /* 0x000e640008001105 */
[----:B-1----:R-:W-:Y:S05]  /*3840*/  @!P0 BRA `(.L_x_65) ;  /* 0x0000006400688947 */ /* 0x002fea0003800000 */
.L_x_64:
[----:B------:R-:W-:Y:S01]  /*3850*/  UISETP.NE.AND UP0, UPT, UR22, 0x1, UPT ;  /* 0x000000011600788c */ /* 0x000fe2000bf05270 */
[----:B------:R-:W-:Y:S01]  /*3860*/  PLOP3.LUT P2, PT, PT, PT, PT, 0x80, 0x8 ;  /* 0x000000000008781c */ /* 0x000fe20003f4f070 */
[----:B------:R-:W-:Y:S02]  /*3870*/  UIADD3 UR4, UPT, UPT, UR10, 0x1, URZ ;  /* 0x000000010a047890 */ /* 0x000fe4000fffe0ff */
[----:B------:R-:W-:Y:S02]  /*3880*/  UIADD3 UR25, UPT, UPT, UR5, 0x28, URZ ;  /* 0x0000002805197890 */ /* 0x000fe4000fffe0ff */
[----:B------:R-:W-:Y:S01]  /*3890*/  UISETP.NE.AND UP1, UPT, UR4, 0x5, UPT ;  /* 0x000000050400788c */ /* 0x000fe2000bf25270 */
[----:B------:R-:W-:Y:S01]  /*38a0*/  PLOP3.LUT P0, PT, PT, PT, UP0, 0x80, 0x8 ;  /* 0x000000000008781c */ /* 0x000fe20003f0f008 */
[----:B------:R-:W-:Y:S02]  /*38b0*/  UIADD3 UR22, UPT, UPT, UR22, -0x1, URZ ;  /* 0xffffffff16167890 */ /* 0x000fe4000fffe0ff */
[----:B------:R-:W-:Y:S02]  /*38c0*/  USEL UR6, URZ, 0x1, UP1 ;  /* 0x00000001ff067887 */ /* 0x000fe40008800000 */
[----:B------:R-:W-:Y:S01]  /*38d0*/  USEL UR24, UR4, URZ, UP1 ;  /* 0x000000ff04187287 */ /* 0x000fe20008800000 */
[----:B------:R-:W-:Y:S01]  /*38e0*/  UMOV UR7, 0x40004040 ;  /* 0x4000404000077882 */ /* 0x000fe20000000000 */
[----:B------:R-:W-:Y:S02]  /*38f0*/  UMOV UR5, 0x40004040 ;  /* 0x4000404000057882 */ /* 0x000fe40000000000 */
[----:B------:R-:W-:Y:S01]  /*3900*/  @UP0 ULEA UR4, UR24, UR26, 0x3 ;  /* 0x0000001a18040291 */ /* 0x000fe2000f8e18ff */
[----:B------:R-:W-:Y:S01]  /*3910*/  LOP3.LUT R8, R8, UR6, RZ, 0x3c, !PT ;  /* 0x0000000608087c12 */ /* 0x000fe2000f8e3cff */
[----:B------:R-:W-:Y:S01]  /*3920*/  ULEA UR6, UR10, UR29, 0xb ;  /* 0x0000001d0a067291 */ /* 0x000fe2000f8e58ff */
[----:B------:R-:W-:Y:S02]  /*3930*/  UMOV UR21, 0x40004040 ;  /* 0x4000404000157882 */ /* 0x000fe40000000000 */
[----:B-1----:R-:W-:Y:S01]  /*3940*/  @P0 SHF.L.U32 R0, R8, 0x1f, RZ ;  /* 0x0000001f08000819 */ /* 0x002fe200000006ff */
[----:B------:R-:W-:Y:S02]  /*3950*/  UIADD3 UR20, UPT, UPT, UR6, 0x2, URZ ;  /* 0x0000000206147890 */ /* 0x000fe4000fffe0ff */
[----:B------:R-:W-:Y:S01]  /*3960*/  UIADD3 UR16, UPT, UPT, UR6, 0x4, URZ ;  /* 0x0000000406107890 */ /* 0x000fe2000fffe0ff */
[----:B------:R2:W3:Y:S01]  /*3970*/  @P0 SYNCS.PHASECHK.TRANS64.TRYWAIT P2, [UR4], R0 ;  /* 0x00000000ff0005a7 */ /* 0x0004e20008041104 */
[----:B------:R-:W-:Y:S02]  /*3980*/  ULEA UR4, UR10, UR28, 0x9 ;  /* 0x0000001c0a047291 */ /* 0x000fe4000f8e48ff */
[----:B------:R-:W-:Y:S02]  /*3990*/  UIADD3 UR12, UPT, UPT, UR6, 0x6, URZ ;  /* 0x00000006060c7890 */ /* 0x000fe4000fffe0ff */
[----:B------:R-:W-:Y:S02]  /*39a0*/  UIADD3 UR18, UPT, UPT, UR4, 0x2, URZ ;  /* 0x0000000204127890 */ /* 0x000fe4000fffe0ff */
[----:B------:R-:W-:Y:S02]  /*39b0*/  UIADD3 UR14, UPT, UPT, UR4, 0x4, URZ ;  /* 0x00000004040e7890 */ /* 0x000fe4000fffe0ff */
[----:B------:R-:W-:Y:S01]  /*39c0*/  UIADD3 UR8, UPT, UPT, UR4, 0x6, URZ ;  /* 0x0000000604087890 */ /* 0x000fe2000fffe0ff */
[----:B------:R2:W-:Y:S01]  /*39d0*/  UTCQMMA gdesc[UR4], gdesc[UR6], tmem[UR11], tmem[UR38], idesc[UR39], UP2 ;  /* 0x00ff2606040075ea */ /* 0x0005e2000900030b */
[----:B------:R-:W-:Y:S01]  /*39e0*/  UPLOP3.LUT UP2, UPT, UPT, UPT, UPT, 0x80, 0x8 ;  /* 0x000000000008789c */ /* 0x000fe20003f4f070 */
[----:B------:R-:W-:Y:S01]  /*39f0*/  UMOV UR19, 0x40004040 ;  /* 0x4000404000137882 */ /* 0x000fe20000000000 */
[----:B------:R-:W-:Y:S01]  /*3a00*/  UMOV UR17, 0x40004040 ;  /* 0x4000404000117882 */ /* 0x000fe20000000000 */
[----:B------:R2:W-:Y:S01]  /*3a10*/  UTCQMMA gdesc[UR18], gdesc[UR20], tmem[UR11], tmem[UR36], idesc[UR37], UPT ;  /* 0x00ff2414120075ea */ /* 0x0005e2000b80030b */
[----:B------:R-:W-:Y:S01]  /*3a20*/  UMOV UR15, 0x40004040 ;  /* 0x40004040000f7882 */ /* 0x000fe20000000000 */
[----:B------:R-:W-:Y:S01]  /*3a30*/  UMOV UR13, 0x40004040 ;  /* 0x40004040000d7882 */ /* 0x000fe20000000000 */
[----:B------:R-:W-:Y:S01]  /*3a40*/  UMOV UR9, 0x40004040 ;  /* 0x4000404000097882 */ /* 0x000fe20000000000 */
[----:B------:R2:W-:Y:S01]  /*3a50*/  UTCQMMA gdesc[UR14], gdesc[UR16], tmem[UR11], tmem[UR34], idesc[UR35], UPT ;  /* 0x00ff22100e0075ea */ /* 0x0005e2000b80030b */
[----:B------:R2:W-:Y:S01]  /*3a60*/  UTCQMMA gdesc[UR8], gdesc[UR12], tmem[UR11], tmem[UR32], idesc[UR33], UPT ;  /* 0x00ff200c080075ea */ /* 0x0005e2000b80030b */
[----:B------:R2:W-:Y:S01]  /*3a70*/  UTCBAR.MULTICAST [UR25], URZ, UR27 ;  /* 0x000000ff190073e9 */ /* 0x0005e2000800081b */
[----:B------:R-:W-:Y:S01]  /*3a80*/  UMOV UR10, UR24 ;  /* 0x00000018000a7c82 */ /* 0x000fe20008000000 */
[----:B------:R-:W-:Y:S05]  /*3a90*/  BRA.U UP3, `(.L_x_66) ;  /* 0xfffffffd03507547 */ /* 0x000fea000b83ffff */
.L_x_63:
[----:B--2---:R-:W-:Y:S01]  /*3aa0*/  UIADD3 UR4, UPT, UPT, UR30, 0x1, URZ ;  /* 0x000000011e047890 */ /* 0x004fe2000fffe0ff */
[C---:B------:R-:W-:Y:S01]  /*3ab0*/  ISETP.NE.AND P0, PT, R10.reuse, 0x2, PT ;  /* 0x000000020a00780c */ /* 0x040fe20003f05270 */
[----:B------:R-:W-:Y:S02]  /*3ac0*/  UIADD3 UR5, UPT, UPT, UR31, 0xc0, URZ ;  /* 0x000000c01f057890 */ /* 0x000fe4000fffe0ff */
[----:B------:R-:W-:Y:S01]  /*3ad0*/  UISETP.NE.AND UP0, UPT, UR4, 0x4, UPT ;  /* 0x000000040400788c */ /* 0x000fe2000bf05270 */
[----:B-1----:R-:W-:Y:S02]  /*3ae0*/  SEL R0, RZ, 0x1, P0 ;  /* 0x00000001ff007807 */ /* 0x002fe40000000000 */
[----:B------:R-:W-:Y:S01]  /*3af0*/  SEL R10, R10, RZ, P0 ;  /* 0x000000ff0a0a7207 */ /* 0x000fe20000000000 */
[----:B------:R-:W-:Y:S01]  /*3b00*/  USEL UR6, URZ, 0x1, UP0 ;  /* 0x00000001ff067887 */ /* 0x000fe20008000000 */
[----:B------:R-:W-:Y:S01]  /*3b10*/  LOP3.LUT R9, R9, R0, RZ, 0x3c, !PT ;  /* 0x0000000009097212 */ /* 0x000fe200078e3cff */
[----:B------:R-:W-:Y:S01]  /*3b20*/  USEL UR30, UR4, URZ, UP0 ;  /* 0x000000ff041e7287 */ /* 0x000fe20008000000 */
[----:B------:R1:W-:Y:S03]  /*3b30*/  UTCBAR [UR5], URZ ;  /* 0x000000ff050073e9 */ /* 0x0003e600080000ff */
[----:B------:R-:W-:Y:S01]  /*3b40*/  LOP3.LUT R11, R11, UR6, RZ, 0x3c, !PT ;  /* 0x000000060b0b7c12 */ /* 0x000fe2000f8e3cff */
[----:B------:R-:W-:Y:S07]  /*3b50*/  @P1 BRA `(.L_x_67) ;  /* 0xfffffff800881947 */ /* 0x000fee000383ffff */
[----:B------:R-:W2:Y:S01]  /*3b60*/  S2UR UR8, SR_CgaCtaId ;  /* 0x00000000000879c3 */ /* 0x000ea20000008800 */
[----:B------:R-:W-:Y:S01]  /*3b70*/  ELECT P0, URZ, PT ;  /* 0x0000000000ff782f */ /* 0x000fe20003800000 */
[----:B------:R-:W-:Y:S01]  /*3b80*/  IMAD.MOV.U32 R0, RZ, RZ, 0x1 ;  /* 0x00000001ff007424 */ /* 0x000fe200078e00ff */
[----:B------:R-:W-:Y:S01]  /*3b90*/  UIADD3 UR26, UPT, UPT, UR26, 0xe0, URZ ;  /* 0x000000e01a1a7890 */ /* 0x000fe2000fffe0ff */
[----:B------:R-:W-:Y:S01]  /*3ba0*/  SHF.L.U32 R3, R11, 0x1f, RZ ;  /* 0x0000001f0b037819 */ /* 0x000fe200000006ff */
[----:B------:R-:W-:-:S03]  /*3bb0*/  UMOV UR4, 0x40 ;  /* 0x0000004000047882 */ /* 0x000fc60000000000 */
[----:B------:R-:W-:Y:S01]  /*3bc0*/  UVIRTCOUNT.DEALLOC.SMPOOL 0x80 ;  /* 0x000000800000784c */ /* 0x000fe20000000000 */
[----:B--2---:R-:W-:Y:S02]  /*3bd0*/  ULEA UR8, UR8, UR4, 0x18 ;  /* 0x0000000408087291 */ /* 0x004fe4000f8ec0ff */
[----:B------:R-:W-:-:S07]  /*3be0*/  ULEA UR4, UR30, UR26, 0x3 ;  /* 0x0000001a1e047291 */ /* 0x000fce000f8e18ff */
[----:B------:R2:W-:Y:S02]  /*3bf0*/  @P0 STS.U8 [UR8+0x1c], R0 ;  /* 0x00001c00ff000988 */ /* 0x0005e40008000008 */
[----:B------:R-:W4:Y:S02]  /*3c00*/  SYNCS.PHASECHK.TRANS64.TRYWAIT P0, [UR4], R3 ;  /* 0x00000003ff0075a7 */ /* 0x000f240008001104 */
[----:B--2-4-:R-:W-:Y:S05]  /*3c10*/  @!P0 BRA `(.L_x_68) ;  /* 0x00000060008c8947 */ /* 0x014fea0003800000 */
.L_x_155:
[----:B------:R-:W-:-:S04]  /*3c20*/  UIADD3 UR4, UPT, UPT, UR30, 0x1, URZ ;  /* 0x000000011e047890 */ /* 0x000fc8000fffe0ff */
[----:B------:R-:W-:-:S04]  /*3c30*/  UISETP.NE.AND UP0, UPT, UR4, 0x4, UPT ;  /* 0x000000040400788c */ /* 0x000fc8000bf05270 */
[----:B------:R-:W-:Y:S02]  /*3c40*/  USEL UR6, URZ, 0x1, UP0 ;  /* 0x00000001ff067887 */ /* 0x000fe40008000000 */
[----:B------:R-:W-:-:S04]  /*3c50*/  USEL UR4, UR4, URZ, UP0 ;  /* 0x000000ff04047287 */ /* 0x000fc80008000000 */
[----:B-1----:R-:W-:Y:S01]  /*3c60*/  ULEA UR5, UR4, UR26, 0x3 ;  /* 0x0000001a04057291 */ /* 0x002fe2000f8e18ff */
[----:B------:R-:W-:-:S04]  /*3c70*/  LOP3.LUT R2, R11, UR6, RZ, 0x3c, !PT ;  /* 0x000000060b027c12 */ /* 0x000fc8000f8e3cff */
[----:B--2---:R-:W-:-:S04]  /*3c80*/  SHF.L.U32 R3, R2, 0x1f, RZ ;  /* 0x0000001f02037819 */ /* 0x004fc800000006ff */
[----:B------:R-:W1:Y:S02]  /*3c90*/  SYNCS.PHASECHK.TRANS64.TRYWAIT P0, [UR5], R3 ;  /* 0x00000003ff0075a7 */ /* 0x000e640008001105 */
[----:B-1----:R-:W-:Y:S05]  /*3ca0*/  @!P0 BRA `(.L_x_69) ;  /* 0x0000006000808947 */ /* 0x002fea0003800000 */
.L_x_157:
        /* <DEDUP_REMOVED lines=9> */
.L_x_159:
[----:B------:R-:W-:-:S04]  /*3d40*/  UIADD3 UR4, UPT, UPT, UR4, 0x1, URZ ;  /* 0x0000000104047890 */ /* 0x000fc8000fffe0ff */
[----:B------:R-:W-:-:S04]  /*3d50*/  UISETP.NE.AND UP0, UPT, UR4, 0x4, UPT ;  /* 0x000000040400788c */ /* 0x000fc8000bf05270 */
[----:B------:R-:W-:Y:S02]  /*3d60*/  USEL UR5, URZ, 0x1, UP0 ;  /* 0x00000001ff057887 */ /* 0x000fe40008000000 */
[----:B------:R-:W-:-:S04]  /*3d70*/  USEL UR4, UR4, URZ, UP0 ;  /* 0x000000ff04047287 */ /* 0x000fc80008000000 */
[----:B------:R-:W-:Y:S01]  /*3d80*/  ULEA UR4, UR4, UR26, 0x3 ;  /* 0x0000001a04047291 */ /* 0x000fe2000f8e18ff */
[----:B-1----:R-:W-:-:S04]  /*3d90*/  LOP3.LUT R3, R2, UR5, RZ, 0x3c, !PT ;  /* 0x0000000502037c12 */ /* 0x002fc8000f8e3cff */
[----:B------:R-:W-:-:S04]  /*3da0*/  SHF.L.U32 R3, R3, 0x1f, RZ ;  /* 0x0000001f03037819 */ /* 0x000fc800000006ff */
[----:B------:R-:W1:Y:S02]  /*3db0*/  SYNCS.PHASECHK.TRANS64.TRYWAIT P0, [UR4], R3 ;  /* 0x00000003ff0075a7 */ /* 0x000e640008001104 */
[----:B-1----:R-:W-:Y:S05]  /*3dc0*/  @!P0 BRA `(.L_x_71) ;  /* 0x0000006000688947 */ /* 0x002fea0003800000 */
.L_x_161:
[----:B------:R-:W-:Y:S01]  /*3dd0*/  NOP ;  /* 0x0000000000007918 */ /* 0x000fe20000000000 */
[----:B-1----:R-:W1:Y:S01]  /*3de0*/  LDS R0, [UR8+0x14] ;  /* 0x00001408ff007984 */ /* 0x002e620008000800 */
[----:B------:R-:W-:Y:S01]  /*3df0*/  ULOP3.LUT UR4, UR42, 0xffff, URZ, 0xc0, !UPT ;  /* 0x0000ffff2a047892 */ /* 0x000fe2000f8ec0ff */
[----:B------:R-:W-:Y:S01]  /*3e00*/  UMOV UR5, 0xffff ;  /* 0x0000ffff00057882 */ /* 0x000fe20000000000 */
[----:B------:R-:W-:Y:S02]  /*3e10*/  UMOV UR6, 0x1 ;  /* 0x0000000100067882 */ /* 0x000fe40000000000 */
[----:B------:R-:W-:-:S04]  /*3e20*/  USHF.R.U32.HI UR4, URZ, 0x5, UR4 ;  /* 0x00000005ff047899 */ /* 0x000fc80008011604 */
[----:B------:R-:W-:Y:S02]  /*3e30*/  USHF.L.U32 UR5, UR5, UR4, URZ ;  /* 0x0000000405057299 */ /* 0x000fe400080006ff */
[----:B------:R-:W-:-:S04]  /*3e40*/  USHF.L.U32 UR4, UR6, UR4, URZ ;  /* 0x0000000406047299 */ /* 0x000fc800080006ff */
[----:B-1----:R-:W-:-:S04]  /*3e50*/  LOP3.LUT R0, R0, UR5, RZ, 0xc0, !PT ;  /* 0x0000000500007c12 */ /* 0x002fc8000f8ec0ff */
[----:B------:R-:W-:-:S13]  /*3e60*/  ISETP.NE.AND P0, PT, R0, UR5, PT ;  /* 0x0000000500007c0c */ /* 0x000fda000bf05270 */
[----:B------:R-:W-:Y:S05]  /*3e70*/  @P0 BRA `(.L_x_72) ;  /* 0x0000000000580947 */ /* 0x000fea0003800000 */
[----:B------:R-:W1:Y:S02]  /*3e80*/  LDS R0, [UR8+0x18] ;  /* 0x00001808ff007984 */ /* 0x000e640008000800 */
[----:B-1----:R-:W-:-:S04]  /*3e90*/  LOP3.LUT R0, R0, UR4, RZ, 0xc0, !PT ;  /* 0x0000000400007c12 */ /* 0x002fc8000f8ec0ff */
[----:B------:R-:W-:-:S13]  /*3ea0*/  ISETP.NE.AND P0, PT, R0, UR4, PT ;  /* 0x0000000400007c0c */ /* 0x000fda000bf05270 */
[----:B------:R-:W-:Y:S05]  /*3eb0*/  @P0 BRA `(.L_x_73) ;  /* 0x00000000003c0947 */ /* 0x000fea0003800000 */
[----:B------:R-:W1:Y:S01]  /*3ec0*/  S2R R2, SR_LANEID ;  /* 0x0000000000027919 */ /* 0x000e620000000000 */
[----:B------:R-:W-:Y:S01]  /*3ed0*/  ULOP3.LUT UR5, URZ, UR5, URZ, 0x33, !UPT ;  /* 0x00000005ff057292 */ /* 0x000fe2000f8e33ff */
[----:B------:R-:W-:Y:S01]  /*3ee0*/  LOP3.LUT R4, RZ, UR4, RZ, 0x33, !PT ;  /* 0x00000004ff047c12 */ /* 0x000fe2000f8e33ff */
[----:B------:R-:W-:Y:S02]  /*3ef0*/  VOTEU.ANY UR4, UPT, PT ;  /* 0x0000000000047886 */ /* 0x000fe400038e0100 */
[----:B------:R-:W-:Y:S01]  /*3f00*/  UFLO.U32 UR4, UR4 ;  /* 0x00000004000472bd */ /* 0x000fe200080e0000 */
[----:B------:R-:W2:Y:S01]  /*3f10*/  REDUX UR6, R4 ;  /* 0x00000000040673c4 */ /* 0x000ea20000000000 */
[----:B------:R-:W-:-:S06]  /*3f20*/  IMAD.U32 R0, RZ, RZ, UR5 ;  /* 0x00000005ff007e24 */ /* 0x000fcc000f8e00ff */
[----:B------:R4:W-:Y:S01]  /*3f30*/  UTCATOMSWS.AND URZ, UR5 ;  /* 0x0000000500ff79e3 */ /* 0x0009e20008000000 */
[----:B------:R-:W3:Y:S01]  /*3f40*/  REDUX UR7, R0 ;  /* 0x00000000000773c4 */ /* 0x000ee20000000000 */
[----:B-1----:R-:W-:Y:S01]  /*3f50*/  ISETP.EQ.U32.AND P0, PT, R2, UR4, PT ;  /* 0x0000000402007c0c */ /* 0x002fe2000bf02070 */
[----:B--2---:R-:W-:Y:S01]  /*3f60*/  IMAD.U32 R2, RZ, RZ, UR6 ;  /* 0x00000006ff027e24 */ /* 0x004fe2000f8e00ff */
[----:B---3--:R-:W-:-:S11]  /*3f70*/  MOV R3, UR7 ;  /* 0x0000000700037c02 */ /* 0x008fd60008000f00 */
[----:B------:R4:W-:Y:S04]  /*3f80*/  @P0 ATOMS.AND RZ, [UR8+0x14], R3 ;  /* 0x00001403ffff098c */ /* 0x0009e8000a800008 */
[----:B------:R4:W-:Y:S01]  /*3f90*/  @P0 ATOMS.AND RZ, [UR8+0x18], R2 ;  /* 0x00001802ffff098c */ /* 0x0009e2000a800008 */
[----:B------:R-:W-:Y:S05]  /*3fa0*/  BRA `(.L_x_74) ;  /* 0x0000000000147947 */ /* 0x000fea0003800000 */
.L_x_73:
[----:B------:R-:W-:Y:S02]  /*3fb0*/  MOV R2, 0x3fd0 ;  /* 0x00003fd000027802 */ /* 0x000fe40000000f00 */
[----:B---3-5:R-:W-:Y:S05]  /*3fc0*/  CALL.REL.NOINC `($__internal_0_$__cuda_sm10x_tcgen05_guardrail_trap_col_being_dealloced_not_returned_by_alloc) ;  /* 0x00000064004c7944 */ /* 0x028fea0003c00000 */
[----:B------:R-:W-:Y:S05]  /*3fd0*/  BRA `(.L_x_74) ;  /* 0x0000000000087947 */ /* 0x000fea0003800000 */
.L_x_72:
[----:B------:R-:W-:Y:S02]  /*3fe0*/  MOV R2, 0x4000 ;  /* 0x0000400000027802 */ /* 0x000fe40000000f00 */
[----:B---3-5:R-:W-:Y:S05]  /*3ff0*/  CALL.REL.NOINC `($__internal_2_$__cuda_sm10x_tcgen05_guardrail_trap_unallocated_columns_being_dealloced) ;  /* 0x0000006400587944 */ /* 0x028fea0003c00000 */
.L_x_74:
[----:B------:R-:W-:Y:S01]  /*4000*/  NOP ;  /* 0x0000000000007918 */ /* 0x000fe20000000000 */
[----:B----4-:R-:W-:Y:S05]  /*4010*/  EXIT ;  /* 0x000000000000794d */ /* 0x010fea0003800000 */
.L_x_56:
[----:B------:R-:W-:-:S09]  /*4020*/  UISETP.NE.OR UP0, UPT, UR17, 0x3, !UP3 ;  /* 0x000000031100788c */ /* 0x000fd2000df05670 */
[----:B------:R-:W-:Y:S05]  /*4030*/  BRA.U UP0, `(.L_x_75) ;  /* 0x0000001100587547 */ /* 0x000fea000b800000 */
[----:B------:R-:W1:Y:S01]  /*4040*/  S2UR UR10, SR_CgaCtaId ;  /* 0x00000000000a79c3 */ /* 0x000e620000008800 */
[----:B------:R-:W2:Y:S01]  /*4050*/  LDCU UR31, c[0x0][0x370] ;  /* 0x00006e00ff1f77ac */ /* 0x000ea20008000800 */
[----:B------:R-:W-:Y:S02]  /*4060*/  HFMA2 R13, -RZ, RZ, 0, 0 ;  /* 0x00000000ff0d7431 */ /* 0x000fe400000001ff */
[----:B------:R-:W-:Y:S01]  /*4070*/  IMAD.MOV.U32 R15, RZ, RZ, 0x1 ;  /* 0x00000001ff0f7424 */ /* 0x000fe200078e00ff */
[----:B------:R-:W-:Y:S01]  /*4080*/  MOV R7, 0x1000 ;  /* 0x0000100000077802 */ /* 0x000fe20000000f00 */
[----:B------:R-:W2:Y:S01]  /*4090*/  LDCU.128 UR44, c[0x0][0xb10] ;  /* 0x00016200ff2c77ac */ /* 0x000ea20008000c00 */
[----:B------:R-:W-:Y:S01]  /*40a0*/  IMAD.MOV.U32 R14, RZ, RZ, RZ ;  /* 0x000000ffff0e7224 */ /* 0x000fe200078e00ff */
[----:B------:R-:W3:Y:S01]  /*40b0*/  LDC.64 R16, c[0x0][0x348] ;  /* 0x0000d200ff107b82 */ /* 0x000ee20000000a00 */
[----:B------:R-:W4:Y:S01]  /*40c0*/  LDCU UR30, c[0x0][0x374] ;  /* 0x00006e80ff1e77ac */ /* 0x000f220008000800 */
[----:B------:R-:W1:Y:S06]  /*40d0*/  LDCU UR15, c[0x0][0xb0c] ;  /* 0x00016180ff0f77ac */ /* 0x000e6c0008000800 */
[----:B------:R-:W3:Y:S01]  /*40e0*/  LDC.64 R2, c[0x0][0x888] ;  /* 0x00022200ff027b82 */ /* 0x000ee20000000a00 */
[----:B------:R-:W3:Y:S01]  /*40f0*/  LDCU UR49, c[0x0][0xb20] ;  /* 0x00016400ff3177ac */ /* 0x000ee20008000800 */
[----:B------:R-:W3:Y:S06]  /*4100*/  LDCU UR4, c[0x0][0xb30] ;  /* 0x00016600ff0477ac */ /* 0x000eec0008000800 */
[----:B------:R-:W3:Y:S01]  /*4110*/  LDC.64 R4, c[0x0][0x890] ;  /* 0x00022400ff047b82 */ /* 0x000ee20000000a00 */
[----:B------:R-:W-:Y:S01]  /*4120*/  UMOV UR21, 0x400 ;  /* 0x0000040000157882 */ /* 0x000fe20000000000 */
[----:B--2---:R-:W-:-:S02]  /*4130*/  UIMAD.WIDE.U32 UR6, UR31, UR44, URZ ;  /* 0x0000002c1f0672a5 */ /* 0x004fc4000f8e00ff */
[----:B----4-:R-:W-:Y:S02]  /*4140*/  UIMAD.WIDE.U32 UR8, UR30, UR47, URZ ;  /* 0x0000002f1e0872a5 */ /* 0x010fe4000f8e00ff */
[----:B-1----:R-:W-:Y:S02]  /*4150*/  ULEA UR21, UR10, UR21, 0x18 ;  /* 0x000000150a157291 */ /* 0x002fe4000f8ec0ff */
[----:B------:R-:W-:Y:S02]  /*4160*/  UPLOP3.LUT UP3, UPT, UPT, UPT, UPT, 0x40, 0x4 ;  /* 0x000000000004789c */ /* 0x000fe40003f6e870 */
[----:B------:R-:W-:Y:S02]  /*4170*/  UIADD3 UR37, UPT, UPT, UR21, 0x68, URZ ;  /* 0x0000006815257890 */ /* 0x000fe4000fffe0ff */
[----:B------:R-:W-:Y:S02]  /*4180*/  UIADD3 UR33, UPT, UPT, UR21, 0x50, URZ ;  /* 0x0000005015217890 */ /* 0x000fe4000fffe0ff */
[----:B------:R-:W-:-:S02]  /*4190*/  UIADD3 UR25, UPT, UPT, UR21, 0x58, URZ ;  /* 0x0000005815197890 */ /* 0x000fc4000fffe0ff */
[----:B------:R-:W-:Y:S01]  /*41a0*/  UIADD3 UR17, UPT, UPT, UR21, 0x60, URZ ;  /* 0x0000006015117890 */ /* 0x000fe2000fffe0ff */
[----:B------:R-:W-:Y:S01]  /*41b0*/  UMOV UR6, UR7 ;  /* 0x0000000700067c82 */ /* 0x000fe20008000000 */
[----:B------:R-:W-:Y:S01]  /*41c0*/  UMOV UR41, UR9 ;  /* 0x0000000900297c82 */ /* 0x000fe20008000000 */
[----:B------:R-:W-:Y:S02]  /*41d0*/  UISETP.GE.AND UP0, UPT, UR42, 0x1, UPT ;  /* 0x000000012a00788c */ /* 0x000fe4000bf06270 */
[----:B------:R-:W-:Y:S01]  /*41e0*/  UISETP.NE.AND UP4, UPT, UR42, 0x1, UPT ;  /* 0x000000012a00788c */ /* 0x000fe2000bf85270 */
[----:B------:R-:W1:Y:S01]  /*41f0*/  LDCU.64 UR22, c[0x0][0xb28] ;  /* 0x00016500ff1677ac */ /* 0x000e620008000a00 */
[----:B------:R-:W-:Y:S02]  /*4200*/  UISETP.NE.AND UP6, UPT, UR15, 0x1, UPT ;  /* 0x000000010f00788c */ /* 0x000fe4000bfc5270 */
[----:B------:R-:W-:Y:S02]  /*4210*/  UISETP.NE.AND UP5, UPT, UR46, 0x1, UPT ;  /* 0x000000012e00788c */ /* 0x000fe4000bfa5270 */
[----:B------:R-:W-:-:S02]  /*4220*/  UPRMT UR37, UR10, 0x654, UR37 ;  /* 0x000006540a257896 */ /* 0x000fc40008000025 */
[----:B------:R-:W-:Y:S02]  /*4230*/  USHF.R.U32.HI UR43, URZ, UR45, UR6 ;  /* 0x0000002dff2b7299 */ /* 0x000fe40008011606 */
[----:B------:R-:W-:Y:S02]  /*4240*/  UPRMT UR40, UR10, 0x654, UR33 ;  /* 0x000006540a287896 */ /* 0x000fe40008000021 */
[----:B------:R-:W-:Y:S02]  /*4250*/  UPRMT UR39, UR10, 0x654, UR25 ;  /* 0x000006540a277896 */ /* 0x000fe40008000019 */
[----:B------:R-:W-:Y:S02]  /*4260*/  UPRMT UR38, UR10, 0x654, UR17 ;  /* 0x000006540a267896 */ /* 0x000fe40008000011 */
[----:B---3--:R-:W-:Y:S02]  /*4270*/  USHF.R.U32.HI UR41, URZ, UR49, UR41 ;  /* 0x00000031ff297299 */ /* 0x008fe40008011629 */
[----:B------:R-:W-:-:S11]  /*4280*/  UISETP.NE.AND UP2, UPT, UR4, 0x1, UPT ;  /* 0x000000010400788c */ /* 0x000fd6000bf45270 */
.L_x_86:
[C---:B------:R-:W-:Y:S02]  /*4290*/  LEA R12, R14.reuse, UR21, 0x3 ;  /* 0x000000150e0c7c11 */ /* 0x040fe4000f8e18ff */
[----:B------:R-:W-:Y:S02]  /*42a0*/  SHF.L.U32 R9, R13, 0x1f, RZ ;  /* 0x0000001f0d097819 */ /* 0x000fe400000006ff */
[----:B------:R-:W-:Y:S02]  /*42b0*/  LEA R10, R14, UR21, 0x4 ;  /* 0x000000150e0a7c11 */ /* 0x000fe4000f8e20ff */
[----:B--2---:R-:W2:Y:S02]  /*42c0*/  SYNCS.PHASECHK.TRANS64.TRYWAIT P0, [R12+URZ+0xa0], R9 ;  /* 0x0000a0090c0075a7 */ /* 0x004ea400080011ff */
[----:B--2---:R-:W-:Y:S05]  /*42d0*/  @!P0 BRA `(.L_x_76) ;  /* 0x0000005c003c8947 */ /* 0x004fea0003800000 */
.L_x_162:
[----:B--2---:R-:W2:Y:S01]  /*42e0*/  LDS.128 R8, [R10+0x130] ;  /* 0x000130000a087984 */ /* 0x004ea20000000c00 */
[----:B------:R-:W-:Y:S01]  /*42f0*/  UISETP.GE.AND UP0, UPT, UR42, 0x1, UPT ;  /* 0x000000012a00788c */ /* 0x000fe2000bf06270 */
[----:B------:R-:W-:Y:S01]  /*4300*/  @!PT LDS RZ, [RZ] ;  /* 0x00000000fffff984 */ /* 0x000fe20000000800 */
[----:B------:R-:W-:Y:S01]  /*4310*/  @!PT LDS RZ, [RZ] ;  /* 0x00000000fffff984 */ /* 0x000fe20000000800 */
[----:B------:R-:W-:Y:S01]  /*4320*/  @!PT LDS RZ, [RZ] ;  /* 0x00000000fffff984 */ /* 0x000fe20000000800 */
[----:B------:R-:W-:Y:S01]  /*4330*/  @!PT LDS RZ, [RZ] ;  /* 0x00000000fffff984 */ /* 0x000fe20000000800 */
[----:B------:R3:W-:Y:S06]  /*4340*/  MEMBAR.ALL.CTA ;  /* 0x0000000000007992 */ /* 0x0007ec0000008000 */
[----:B---3--:R-:W3:Y:S01]  /*4350*/  FENCE.VIEW.ASYNC.S ;  /* 0x00000000000073c6 */ /* 0x008ee20000000000 */
[----:B--2---:R-:W-:Y:S11]  /*4360*/  LOP3.LUT P0, RZ, R10, 0x1, RZ, 0xc0, !PT ;  /* 0x000000010aff7812 */ /* 0x004ff6000780c0ff */
[----:B------:R-:W-:Y:S02]  /*4370*/  @!UPT UIADD3 URZ, UPT, UPT, URZ, URZ, URZ ;  /* 0x000000fffffff290 */ /* 0x000fe4000fffe0ff */
[----:B---3--:R-:W-:Y:S01]  /*4380*/  VOTEU.ANY UP1, P0 ;  /* 0x0000000000ff7886 */ /* 0x008fe20000020100 */
[----:B------:R-:W-:Y:S11]  /*4390*/  PLOP3.LUT P0, PT, PT, PT, UP1, 0x80, 0x8 ;  /* 0x000000000008781c */ /* 0x000ff60003f0f018 */
[----:B------:R-:W-:Y:S02]  /*43a0*/  @!UPT UIADD3 URZ, UPT, UPT, URZ, URZ, URZ ;  /* 0x000000fffffff290 */ /* 0x000fe4000fffe0ff */
[----:B------:R-:W-:Y:S02]  /*43b0*/  @P0 SHF.R.U32.HI R0, RZ, 0x10, R9 ;  /* 0x00000010ff000819 */ /* 0x000fe40000011609 */
[----:B------:R-:W-:Y:S02]  /*43c0*/  @P0 MOV R6, R8 ;  /* 0x0000000800060202 */ /* 0x000fe40000000f00 */
[----:B------:R-:W-:Y:S01]  /*43d0*/  @P0 R2UR UR4, R0 ;  /* 0x00000000000402ca */ /* 0x000fe200000e0000 */
[----:B------:R-:W-:Y:S01]  /*43e0*/  VIADD R0, R12, 0xb0 ;  /* 0x000000b00c007836 */ /* 0x000fe20000000000 */
[----:B------:R-:W-:Y:S02]  /*43f0*/  @P0 LOP3.LUT R8, R9, 0xffff, RZ, 0xc0, !PT ;  /* 0x0000ffff09080812 */ /* 0x000fe400078ec0ff */
[----:B------:R-:W-:Y:S02]  /*4400*/  @P0 R2UR UR6, R6 ;  /* 0x00000000060602ca */ /* 0x000fe400000e0000 */
[----:B------:R-:W-:Y:S02]  /*4410*/  PRMT R0, RZ, 0x654, R0 ;  /* 0x00000654ff007816 */ /* 0x000fe40000000000 */
[----:B------:R-:W-:Y:S02]  /*4420*/  @P0 R2UR UR5, R8 ;  /* 0x00000000080502ca */ /* 0x000fe400000e0000 */
[----:B------:R2:W-:Y:S03]  /*4430*/  SYNCS.ARRIVE.TRANS64.RED.A1T0 RZ, [R0+URZ], RZ ;  /* 0x000000ff00ff79a7 */ /* 0x0005e600081004ff */
[----:B------:R-:W-:Y:S04]  /*4440*/  @UP1 UMOV UR29, UR4 ;  /* 0x00000004001d1c82 */ /* 0x000fe80008000000 */
[----:B------:R-:W-:Y:S04]  /*4450*/  @UP1 UMOV UR14, UR6 ;  /* 0x00000006000e1c82 */ /* 0x000fe80008000000 */
[----:B------:R-:W-:Y:S01]  /*4460*/  @UP1 UMOV UR13, UR5 ;  /* 0x00000005000d1c82 */ /* 0x000fe20008000000 */
[----:B------:R-:W-:Y:S05]  /*4470*/  BRA.U !UP0, `(.L_x_77) ;  /* 0x0000000108a47547 */ /* 0x000fea000b800000 */
[----:B------:R-:W-:Y:S02]  /*4480*/  UIMAD.WIDE.U32 UR18, UR13, UR47, URZ ;  /* 0x0000002f0d1272a5 */ /* 0x000fe4000f8e00ff */
[----:B------:R-:W-:Y:S02]  /*4490*/  UIMAD.WIDE.U32 UR26, UR14, UR44, URZ ;  /* 0x0000002c0e1a72a5 */ /* 0x000fe4000f8e00ff */
[----:B------:R-:W-:Y:S02]  /*44a0*/  USEL UR4, UR30, UR41, !UP5 ;  /* 0x000000291e047287 */ /* 0x000fe4000e800000 */
[----:B------:R-:W-:Y:S02]  /*44b0*/  USEL UR7, UR31, UR43, !UP6 ;  /* 0x0000002b1f077287 */ /* 0x000fe4000f000000 */
[----:B-1----:R-:W-:Y:S02]  /*44c0*/  UIMAD.WIDE.U32 UR8, UR4, UR22, URZ ;  /* 0x00000016040872a5 */ /* 0x002fe4000f8e00ff */
[----:B------:R-:W-:Y:S01]  /*44d0*/  UIMAD.WIDE.U32 UR10, UR7, UR22, URZ ;  /* 0x00000016070a72a5 */ /* 0x000fe2000f8e00ff */
[----:B------:R-:W-:Y:S02]  /*44e0*/  UMOV UR5, UR19 ;  /* 0x0000001300057c82 */ /* 0x000fe40008000000 */
[----:B------:R-:W-:Y:S03]  /*44f0*/  USHF.R.U32.HI UR6, URZ, UR49, UR5 ;  /* 0x00000031ff067299 */ /* 0x000fe60008011605 */
[----:B------:R-:W-:Y:S01]  /*4500*/  UMOV UR5, UR27 ;  /* 0x0000001b00057c82 */ /* 0x000fe20008000000 */
[----:B------:R-:W-:Y:S02]  /*4510*/  USEL UR6, UR13, UR6, !UP5 ;  /* 0x000000060d067287 */ /* 0x000fe4000e800000 */
[----:B------:R-:W-:Y:S03]  /*4520*/  USHF.R.U32.HI UR12, URZ, UR45, UR5 ;  /* 0x0000002dff0c7299 */ /* 0x000fe60008011605 */
[----:B------:R-:W-:Y:S02]  /*4530*/  UMOV UR5, UR9 ;  /* 0x0000000900057c82 */ /* 0x000fe40008000000 */
[----:B------:R-:W-:Y:S03]  /*4540*/  @UP4 USHF.R.U32.HI UR4, URZ, UR23, UR5 ;  /* 0x00000017ff044299 */ /* 0x000fe60008011605 */
[----:B------:R-:W-:Y:S01]  /*4550*/  UMOV UR5, UR11 ;  /* 0x0000000b00057c82 */ /* 0x000fe20008000000 */
[----:B------:R-:W-:Y:S02]  /*4560*/  UIMAD UR4, UR42, UR4, URZ ;  /* 0x000000042a0472a4 */ /* 0x000fe4000f8e02ff */
[----:B------:R-:W-:Y:S02]  /*4570*/  @UP4 USHF.R.U32.HI UR7, URZ, UR23, UR5 ;  /* 0x00000017ff074299 */ /* 0x000fe40008011605 */
[----:B------:R-:W-:Y:S02]  /*4580*/  UIMAD.WIDE.U32 UR10, UR6, UR22, URZ ;  /* 0x00000016060a72a5 */ /* 0x000fe4000f8e00ff */
[----:B------:R-:W-:Y:S02]  /*4590*/  USEL UR5, UR14, UR12, !UP6 ;  /* 0x0000000c0e057287 */ /* 0x000fe4000f000000 */
[----:B------:R-:W-:Y:S02]  /*45a0*/  UIMAD UR8, UR42, UR7, URZ ;  /* 0x000000072a0872a4 */ /* 0x000fe4000f8e02ff */
[----:B------:R-:W-:Y:S03]  /*45b0*/  UISETP.GE.AND UP0, UPT, UR6, UR4, UPT ;  /* 0x000000040600728c */ /* 0x000fe6000bf06270 */
[----:B------:R-:W-:Y:S01]  /*45c0*/  UMOV UR4, UR11 ;  /* 0x0000000b00047c82 */ /* 0x000fe20008000000 */
[----:B------:R-:W-:Y:S02]  /*45d0*/  UISETP.GE.OR UP0, UPT, UR5, UR8, UP0 ;  /* 0x000000080500728c */ /* 0x000fe40008706670 */
[----:B------:R-:W-:Y:S02]  /*45e0*/  USHF.R.U32.HI UR4, URZ, UR23, UR4 ;  /* 0x00000017ff047299 */ /* 0x000fe40008011604 */
[----:B------:R-:W-:Y:S02]  /*45f0*/  UIMAD.WIDE.U32 UR8, UR5, UR22, URZ ;  /* 0x00000016050872a5 */ /* 0x000fe4000f8e00ff */
[----:B------:R-:W-:Y:S04]  /*4600*/  USEL UR10, UR6, UR4, !UP4 ;  /* 0x00000004060a7287 */ /* 0x000fe8000e000000 */
[----:B------:R-:W-:Y:S01]  /*4610*/  UIADD3 UR11, UPT, UPT, -UR10, URZ, URZ ;  /* 0x000000ff0a0b7290 */ /* 0x000fe2000fffe1ff */
[----:B------:R-:W-:Y:S02]  /*4620*/  @!UP0 UMOV UR4, UR9 ;  /* 0x0000000900048c82 */ /* 0x000fe40008000000 */
[----:B------:R-:W-:Y:S02]  /*4630*/  @!UP0 USHF.R.U32.HI UR4, URZ, UR23, UR4 ;  /* 0x00000017ff048299 */ /* 0x000fe40008011604 */
[----:B------:R-:W-:Y:S02]  /*4640*/  UIMAD UR8, UR42, UR11, UR6 ;  /* 0x0000000b2a0872a4 */ /* 0x000fe4000f8e0206 */
[----:B------:R-:W-:Y:S04]  /*4650*/  @!UP0 USEL UR4, UR5, UR4, !UP4 ;  /* 0x0000000405048287 */ /* 0x000fe8000e000000 */
[----:B------:R-:W-:Y:S02]  /*4660*/  @!UP0 UIMAD UR8, UR7, UR8, UR4 ;  /* 0x00000008070882a4 */ /* 0x000fe4000f8e0204 */
[----:B------:R-:W-:Y:S02]  /*4670*/  @!UP0 UIADD3 UR9, UPT, UPT, UR10, -UR4, URZ ;  /* 0x800000040a098290 */ /* 0x000fe4000fffe0ff */
[----:B------:R-:W-:Y:S02]  /*4680*/  UIADD3 UR4, UPT, UPT, -UR5, URZ, URZ ;  /* 0x000000ff05047290 */ /* 0x000fe4000fffe1ff */
[----:B------:R-:W-:Y:S02]  /*4690*/  UIADD3 UR7, UPT, UPT, -UR6, URZ, URZ ;  /* 0x000000ff06077290 */ /* 0x000fe4000fffe1ff */
[----:B------:R-:W-:Y:S02]  /*46a0*/  @!UP0 UIMAD UR6, UR9, UR42, UR5 ;  /* 0x0000002a090682a4 */ /* 0x000fe4000f8e0205 */
[----:B------:R-:W-:Y:S02]  /*46b0*/  UIMAD UR14, UR15, UR4, UR14 ;  /* 0x000000040f0e72a4 */ /* 0x000fe4000f8e020e */
[----:B------:R-:W-:Y:S01]  /*46c0*/  UIMAD UR13, UR46, UR7, UR13 ;  /* 0x000000072e0d72a4 */ /* 0x000fe2000f8e020d */
[----:B------:R-:W-:Y:S02]  /*46d0*/  @!UP0 UMOV UR5, UR8 ;  /* 0x0000000800058c82 */ /* 0x000fe40008000000 */
[----:B------:R-:W-:Y:S02]  /*46e0*/  UIMAD UR14, UR5, UR15, UR14 ;  /* 0x0000000f050e72a4 */ /* 0x000fe4000f8e020e */
[----:B------:R-:W-:Y:S11]  /*46f0*/  UIMAD UR13, UR6, UR46, UR13 ;  /* 0x0000002e060d72a4 */ /* 0x000ff6000f8e020d */
[----:B------:R-:W-:Y:S01]  /*4700*/  @!UPT UIADD3 URZ, UPT, UPT, URZ, URZ, URZ ;  /* 0x000000fffffff290 */ /* 0x000fe2000fffe0ff */
.L_x_77:
[----:B------:R-:W3:Y:S01]  /*4710*/  @!UP2 LDCU.128 UR8, c[0x0][0xb10] ;  /* 0x00016200ff08a7ac */ /* 0x000ee20008000c00 */
[C---:B------:R-:W-:Y:S02]  /*4720*/  ISETP.NE.U32.AND P1, PT, R4.reuse, RZ, PT ;  /* 0x000000ff0400720c */ /* 0x040fe40003f25070 */
[----:B------:R-:W-:Y:S02]  /*4730*/  ISETP.NE.U32.AND P0, PT, R4, RZ, PT ;  /* 0x000000ff0400720c */ /* 0x000fe40003f05070 */
[C---:B------:R-:W-:Y:S02]  /*4740*/  ISETP.NE.AND.EX P1, PT, R5.reuse, RZ, PT, P1 ;  /* 0x000000ff0500720c */ /* 0x040fe40003f25310 */
[----:B------:R-:W-:Y:S01]  /*4750*/  ISETP.NE.AND.EX P0, PT, R5, RZ, PT, P0 ;  /* 0x000000ff0500720c */ /* 0x000fe20003f05300 */
[----:B------:R-:W4:Y:S01]  /*4760*/  @!UP2 LDCU UR5, c[0x0][0xb0c] ;  /* 0x00016180ff05a7ac */ /* 0x000f220008000800 */
[----:B------:R-:W-:Y:S01]  /*4770*/  SHF.L.U32 R9, R15, 0x1f, RZ ;  /* 0x0000001f0f097819 */ /* 0x000fe200000006ff */
[----:B------:R-:W-:Y:S02]  /*4780*/  USHF.L.U32 UR35, UR16, 0x6, URZ ;  /* 0x0000000610237899 */ /* 0x000fe400080006ff */
[----:B------:R-:W-:Y:S02]  /*4790*/  USHF.L.U32 UR34, UR20, 0x8, URZ ;  /* 0x0000000814227899 */ /* 0x000fe400080006ff */
[----:B---3--:R-:W-:Y:S07]  /*47a0*/  UIMAD.WIDE.U32 UR6, UR14, UR8, URZ ;  /* 0x000000080e0672a5 */ /* 0x008fee000f8e00ff */
[----:B------:R-:W-:Y:S01]  /*47b0*/  @!UP2 UMOV UR4, UR7 ;  /* 0x000000070004ac82 */ /* 0x000fe20008000000 */
[----:B----4-:R-:W-:Y:S02]  /*47c0*/  @!UP2 UISETP.NE.AND UP0, UPT, UR5, 0x1, UPT ;  /* 0x000000010500a88c */ /* 0x010fe4000bf05270 */
[----:B------:R-:W-:Y:S02]  /*47d0*/  @!UP2 USHF.R.U32.HI UR4, URZ, UR9, UR4 ;  /* 0x00000009ff04a299 */ /* 0x000fe40008011604 */
[----:B------:R-:W-:Y:S02]  /*47e0*/  UIMAD.WIDE.U32 UR6, UR13, UR11, URZ ;  /* 0x0000000b0d0672a5 */ /* 0x000fe4000f8e00ff */
[----:B------:R-:W-:Y:S02]  /*47f0*/  @!UP2 USEL UR8, UR14, UR4, !UP0 ;  /* 0x000000040e08a287 */ /* 0x000fe4000c000000 */
[----:B------:R-:W-:Y:S03]  /*4800*/  @!UP2 UISETP.NE.AND UP0, UPT, UR10, 0x1, UPT ;  /* 0x000000010a00a88c */ /* 0x000fe6000bf05270 */
[----:B------:R-:W-:Y:S02]  /*4810*/  @!UP2 UMOV UR6, UR7 ;  /* 0x000000070006ac82 */ /* 0x000fe40008000000 */
[----:B------:R-:W3:Y:S02]  /*4820*/  @!UP2 LDCU UR4, c[0x0][0xb20] ;  /* 0x00016400ff04a7ac */ /* 0x000ee40008000800 */
[----:B---3--:R-:W-:Y:S04]  /*4830*/  @!UP2 USHF.R.U32.HI UR6, URZ, UR4, UR6 ;  /* 0x00000004ff06a299 */ /* 0x008fe80008011606 */
[----:B------:R-:W-:Y:S04]  /*4840*/  @!UP2 USEL UR6, UR13, UR6, !UP0 ;  /* 0x000000060d06a287 */ /* 0x000fe8000c000000 */
[----:B------:R-:W-:Y:S02]  /*4850*/  @!UP2 UIADD3 UR4, UPT, UPT, -UR8, UR6, URZ ;  /* 0x000000060804a290 */ /* 0x000fe4000fffe1ff */
[----:B------:R-:W-:Y:S02]  /*4860*/  @!UP2 UIADD3 UR6, UPT, UPT, UR8, -UR6, URZ ;  /* 0x800000060806a290 */ /* 0x000fe4000fffe0ff */
[----:B------:R-:W-:Y:S02]  /*4870*/  @!UP2 UIMAD UR14, UR4, UR5, UR14 ;  /* 0x00000005040ea2a4 */ /* 0x000fe4000f8e020e */
[----:B------:R-:W-:Y:S01]  /*4880*/  @!UP2 UIMAD UR13, UR6, UR10, UR13 ;  /* 0x0000000a060da2a4 */ /* 0x000fe2000f8e020d */
[----:B------:R-:W-:Y:S11]  /*4890*/  BRA.U UP3, `(.L_x_78) ;  /* 0x0000000103107547 */ /* 0x000ff6000b800000 */
[----:B--2---:R-:W-:Y:S04]  /*48a0*/  MOV R0, UR48 ;  /* 0x0000003000007c02 */ /* 0x004fe80008000f00 */
[----:B------:R-:W-:Y:S04]  /*48b0*/  SHF.L.U32 R11, R0, 0x1f, RZ ;  /* 0x0000001f000b7819 */ /* 0x000fe800000006ff */
[----:B------:R-:W2:Y:S02]  /*48c0*/  SYNCS.PHASECHK.TRANS64.TRYWAIT P2, [UR21+0x98], R11 ;  /* 0x0000980bff0075a7 */ /* 0x000ea40008041115 */
[----:B--2---:R-:W-:Y:S05]  /*48d0*/  @!P2 BRA `(.L_x_79) ;  /* 0x0000005400d0a947 */ /* 0x004fea0003800000 */
.L_x_78:
[----:B------:R-:W-:Y:S05]  /*48e0*/  @!P1 BRA `(.L_x_80) ;  /* 0x0000000000309947 */ /* 0x000fea0003800000 */
[----:B------:R-:W-:Y:S01]  /*48f0*/  ISETP.NE.U32.AND P1, PT, R2, RZ, PT ;  /* 0x000000ff0200720c */ /* 0x000fe20003f25070 */
[----:B------:R-:W3:Y:S01]  /*4900*/  LDCU.64 UR4, c[0x0][0x358] ;  /* 0x00006b00ff0477ac */ /* 0x000ee20008000a00 */
[----:B------:R-:W-:Y:S02]  /*4910*/  IMAD.MOV.U32 R85, RZ, RZ, 0x1 ;  /* 0x00000001ff557424 */ /* 0x000fe400078e00ff */
[----:B------:R-:W-:Y:S11]  /*4920*/  ISETP.NE.AND.EX P1, PT, R3, RZ, PT, P1 ;  /* 0x000000ff0300720c */ /* 0x000ff60003f25310 */
[----:B------:R-:W-:Y:S02]  /*4930*/  @!UPT UIADD3 URZ, UPT, UPT, URZ, URZ, URZ ;  /* 0x000000fffffff290 */ /* 0x000fe4000fffe0ff */
[----:B--2---:R-:W2:Y:S01]  /*4940*/  @P1 LDC.64 R10, c[0x0][0x888] ;  /* 0x00022200ff0a1b82 */ /* 0x004ea20000000a00 */
[----:B------:R-:W-:Y:S04]  /*4950*/  @P1 IMAD R0, R4, UR36, RZ ;  /* 0x0000002404001c24 */ /* 0x000fe8000f8e02ff */
[----:B--2---:R-:W-:Y:S04]  /*4960*/  @P1 IMAD.WIDE R10, R0, 0x4, R10 ;  /* 0x00000004000a1825 */ /* 0x004fe800078e020a */
[----:B------:R-:W-:Y:S01]  /*4970*/  HFMA2 R0, -RZ, RZ, 0, 5.9604644775390625e-08 ;  /* 0x00000001ff007431 */ /* 0x000fe200000001ff */
[----:B---3-5:R3:W5:Y:S04]  /*4980*/  @P1 LDG.E R41, desc[UR4][R10.64] ;  /* 0x000000040a291981 */ /* 0x028768000c1e1900 */
[----:B------:R-:W-:Y:S01]  /*4990*/  @!P1 PRMT R85, R0, 0x7610, R85 ;  /* 0x0000761000559816 */ /* 0x000fe20000000055 */
[----:B---3--:R-:W4:Y:S06]  /*49a0*/  @!P1 LDC R41, c[0x0][0x880] ;  /* 0x00022000ff299b82 */ /* 0x008f2c0000000800 */
.L_x_80:
[----:B----45:R-:W-:Y:S01]  /*49b0*/  @!P0 FSETP.EQ.AND P1, PT, R41, RZ, PT ;  /* 0x000000ff2900820b */ /* 0x030fe20003f22000 */
[----:B------:R-:W-:Y:S01]  /*49c0*/  @!UPT UIADD3 URZ, UPT, UPT, URZ, URZ, URZ ;  /* 0x000000fffffff290 */ /* 0x000fe2000fffe0ff */
[----:B------:R-:W-:Y:S11]  /*49d0*/  @!P0 BRA `(.L_x_81) ;  /* 0x0000000000188947 */ /* 0x000ff60003800000 */
[----:B------:R-:W-:Y:S02]  /*49e0*/  LOP3.LUT P0, RZ, R85, 0xff, RZ, 0xc0, !PT ;  /* 0x000000ff55ff7812 */ /* 0x000fe4000780c0ff */
[----:B------:R-:W-:Y:S04]  /*49f0*/  ISETP.NE.U32.AND P1, PT, R2, RZ, PT ;  /* 0x000000ff0200720c */ /* 0x000fe80003f25070 */
[----:B------:R-:W-:Y:S04]  /*4a00*/  ISETP.NE.AND.EX P1, PT, R3, RZ, PT, P1 ;  /* 0x000000ff0300720c */ /* 0x000fe80003f25310 */
[----:B------:R-:W-:Y:S03]  /*4a10*/  PLOP3.LUT P1, PT, P1, PT, PT, 0x8, 0x80 ;  /* 0x000000000080781c */ /* 0x000fe60000f2e170 */
[----:B------:R-:W-:Y:S11]  /*4a20*/  @P0 FSETP.EQ.AND P1, PT, R41, RZ, PT ;  /* 0x000000ff2900020b */ /* 0x000ff60003f22000 */
[----:B------:R-:W-:Y:S02]  /*4a30*/  @!UPT UIADD3 URZ, UPT, UPT, URZ, URZ, URZ ;  /* 0x000000fffffff290 */ /* 0x000fe4000fffe0ff */
.L_x_81:
[----:B------:R-:W3:Y:S01]  /*4a40*/  SYNCS.PHASECHK.TRANS64.TRYWAIT P2, [UR21+0x70], R9 ;  /* 0x00007009ff0075a7 */ /* 0x000ee20008041115 */
[----:B------:R-:W-:Y:S04]  /*4a50*/  ELECT P0, URZ, PT ;  /* 0x0000000000ff782f */ /* 0x000fe80003800000 */
[----:B------:R-:W-:Y:S11]  /*4a60*/  PLOP3.LUT P1, PT, P1, P0, PT, 0xf2, 0x2f ;  /* 0x00000000002f781c */ /* 0x000ff60000f21e72 */
[----:B------:R-:W-:Y:S02]  /*4a70*/  @!UPT UIADD3 URZ, UPT, UPT, URZ, URZ, URZ ;  /* 0x000000fffffff290 */ /* 0x000fe4000fffe0ff */
[----:B------:R-:W-:Y:S05]  /*4a80*/  @!P1 IADD3 R8, P0, PT, R16, 0x580, RZ ;  /* 0x0000058010089810 */ /* 0x000fea0007f1e0ff */
[----:B------:R-:W-:Y:S01]  /*4a90*/  @!P1 IMAD.X R6, RZ, RZ, R17, P0 ;  /* 0x000000ffff069224 */ /* 0x000fe200000e0611 */
[----:B---3--:R-:W-:Y:S07]  /*4aa0*/  @!P2 BRA `(.L_x_82) ;  /* 0x000000540074a947 */ /* 0x008fee0003800000 */
.L_x_165:
[----:B------:R-:W-:Y:S01]  /*4ab0*/  @!P1 R2UR UR5, R8 ;  /* 0x00000000080592ca */ /* 0x000fe200000e0000 */
[----:B------:R-:W-:Y:S01]  /*4ac0*/  VOTEU.ALL UP0, P1 ;  /* 0x0000000000ff7886 */ /* 0x000fe20000800000 */
[----:B------:R-:W-:Y:S01]  /*4ad0*/  @!P1 R2UR UR4, R6 ;  /* 0x00000000060492ca */ /* 0x000fe200000e0000 */
[----:B--2---:R-:W-:Y:S01]  /*4ae0*/  @!P1 IMAD.MOV.U32 R0, RZ, RZ, 0x1000 ;  /* 0x00001000ff009424 */ /* 0x004fe200078e00ff */
[----:B------:R-:W-:Y:S01]  /*4af0*/  UMOV UR6, 0x0 ;  /* 0x0000000000067882 */ /* 0x000fe20000000000 */
[----:B------:R-:W-:Y:S01]  /*4b00*/  UMOV UR7, 0x10000000 ;  /* 0x1000000000077882 */ /* 0x000fe20000000000 */
[----:B------:R-:W-:Y:S01]  /*4b10*/  @!UP0 UIADD3 UR32, UPT, UPT, UR21, 0x200, URZ ;  /* 0x0000020015208890 */ /* 0x000fe2000fffe0ff */
[----:B------:R-:W-:Y:S01]  /*4b20*/  @!P1 IADD3 R8, P0, PT, R16, 0x580, RZ ;  /* 0x0000058010089810 */ /* 0x000fe20007f1e0ff */
[----:B------:R-:W-:Y:S04]  /*4b30*/  VOTEU.ALL UP0, P1 ;  /* 0x0000000000ff7886 */ /* 0x000fe80000800000 */
[----:B------:R-:W-:Y:S02]  /*4b40*/  @!P1 IMAD.X R6, RZ, RZ, R17, P0 ;  /* 0x000000ffff069224 */ /* 0x000fe400000e0611 */
[----:B------:R-:W-:Y:S02]  /*4b50*/  IMAD.U32 R10, RZ, RZ, UR5 ;  /* 0x00000005ff0a7e24 */ /* 0x000fe4000f8e00ff */
[----:B------:R-:W-:Y:S03]  /*4b60*/  IMAD.U32 R11, RZ, RZ, UR4 ;  /* 0x00000004ff0b7e24 */ /* 0x000fe6000f8e00ff */
[----:B------:R-:W-:Y:S02]  /*4b70*/  @!P1 R2UR UR4, R10 ;  /* 0x000000000a0492ca */ /* 0x000fe400000e0000 */
[----:B------:R-:W-:Y:S11]  /*4b80*/  @!P1 R2UR UR5, R11 ;  /* 0x000000000b0592ca */ /* 0x000ff600000e0000 */
[----:B------:R-:W-:Y:S02]  /*4b90*/  @!UPT UIADD3 URZ, UPT, UPT, URZ, URZ, URZ ;  /* 0x000000fffffff290 */ /* 0x000fe4000fffe0ff */
[----:B------:R2:W-:Y:S01]  /*4ba0*/  @!UP0 UTMALDG.3D [UR32], [UR4], desc[UR6] ;  /* 0x00000620040085b4 */ /* 0x0005e20008011000 */
[----:B------:R2:W-:Y:S01]  /*4bb0*/  @!P1 SYNCS.ARRIVE.TRANS64.RED.A0TR RZ, [UR21+0x50], R0 ;  /* 0x00005000ffff99a7 */ /* 0x0005e20008300415 */
[----:B------:R-:W-:Y:S01]  /*4bc0*/  SYNCS.ARRIVE.TRANS64.RED.A1T0 RZ, [UR40], RZ ;  /* 0x000000ffffff79a7 */ /* 0x000fe20008100428 */
[----:B------:R-:W3:Y:S02]  /*4bd0*/  SYNCS.PHASECHK.TRANS64.TRYWAIT P2, [UR21+0x78], R9 ;  /* 0x00007809ff0075a7 */ /* 0x000ee40008041115 */
[----:B--23--:R-:W-:Y:S05]  /*4be0*/  @!P2 BRA `(.L_x_83) ;  /* 0x00000054003ca947 */ /* 0x00cfea0003800000 */
.L_x_167:
        /* <DEDUP_REMOVED lines=8> */
[----:B------:R-:W-:Y:S01]  /*4c70*/  @!UP0 UIADD3 UR24, UPT, UPT, UR21, 0x1200, URZ ;  /* 0x0000120015188890 */ /* 0x000fe2000fffe0ff */
[----:B------:R-:W-:Y:S01]  /*4c80*/  VOTEU.ALL UP0, P1 ;  /* 0x0000000000ff7886 */ /* 0x000fe20000800000 */
[----:B------:R-:W-:Y:S01]  /*4c90*/  UMOV UR27, UR35 ;  /* 0x00000023001b7c82 */ /* 0x000fe20008000000 */
[----:B------:R-:W-:Y:S02]  /*4ca0*/  UMOV UR28, UR36 ;  /* 0x00000024001c7c82 */ /* 0x000fe40008000000 */
[----:B------:R-:W-:Y:S02]  /*4cb0*/  IMAD.U32 R10, RZ, RZ, UR5 ;  /* 0x00000005ff0a7e24 */ /* 0x000fe4000f8e00ff */
[----:B------:R-:W-:Y:S02]  /*4cc0*/  IMAD.U32 R11, RZ, RZ, UR4 ;  /* 0x00000004ff0b7e24 */ /* 0x000fe4000f8e00ff */
[----:B------:R-:W-:Y:S01]  /*4cd0*/  @!P1 IMAD.X R6, RZ, RZ, R17, P0 ;  /* 0x000000ffff069224 */ /* 0x000fe200000e0611 */
        /* <DEDUP_REMOVED lines=8> */
.L_x_169:
[----:B------:R-:W-:Y:S01]  /*4d60*/  @!P1 R2UR UR5, R8 ;  /* 0x00000000080592ca */ /* 0x000fe200000e0000 */
[----:B------:R-:W-:Y:S01]  /*4d70*/  VOTEU.ALL UP0, P1 ;  /* 0x0000000000ff7886 */ /* 0x000fe20000800000 */
[----:B------:R-:W-:Y:S01]  /*4d80*/  @!P1 R2UR UR4, R6 ;  /* 0x00000000060492ca */ /* 0x000fe200000e0000 */
[----:B--2---:R-:W-:Y:S01]  /*4d90*/  @!P1 IMAD.MOV.U32 R0, RZ, RZ, 0x1000 ;  /* 0x00001000ff009424 */ /* 0x004fe200078e00ff */
[----:B------:R-:W-:Y:S01]  /*4da0*/  UMOV UR6, 0x0 ;  /* 0x0000000000067882 */ /* 0x000fe20000000000 */
[----:B------:R-:W-:Y:S01]  /*4db0*/  UMOV UR7, 0x10000000 ;  /* 0x1000000000077882 */ /* 0x000fe20000000000 */
[----:B------:R-:W-:Y:S01]  /*4dc0*/  @!UP0 UIADD3 UR18, UPT, UPT, UR34, 0x80, URZ ;  /* 0x0000008022128890 */ /* 0x000fe2000fffe0ff */
[----:B------:R-:W-:Y:S01]  /*4dd0*/  VIADD R14, R14, 0x1 ;  /* 0x000000010e0e7836 */ /* 0x000fe20000000000 */
[----:B------:R-:W-:Y:S01]  /*4de0*/  @!UP0 UIADD3 UR16, UPT, UPT, UR21, 0x2200, URZ ;  /* 0x0000220015108890 */ /* 0x000fe2000fffe0ff */
[----:B------:R-:W-:Y:S01]  /*4df0*/  VOTEU.ALL UP0, P1 ;  /* 0x0000000000ff7886 */ /* 0x000fe20000800000 */
[----:B------:R-:W-:Y:S01]  /*4e00*/  UMOV UR19, UR35 ;  /* 0x0000002300137c82 */ /* 0x000fe20008000000 */
[----:B------:R-:W-:Y:S02]  /*4e10*/  UMOV UR20, UR36 ;  /* 0x0000002400147c82 */ /* 0x000fe40008000000 */
        /* <DEDUP_REMOVED lines=10> */
.L_x_171:
[----:B------:R-:W-:Y:S01]  /*4ec0*/  @!P1 IADD3 R6, P0, PT, R16, 0x580, RZ ;  /* 0x0000058010069810 */ /* 0x000fe20007f1e0ff */
[----:B------:R-:W-:Y:S01]  /*4ed0*/  VOTEU.ALL UP0, P1 ;  /* 0x0000000000ff7886 */ /* 0x000fe20000800000 */
[----:B------:R-:W-:Y:S01]  /*4ee0*/  UMOV UR6, 0x0 ;  /* 0x0000000000067882 */ /* 0x000fe20000000000 */
[----:B------:R-:W-:Y:S01]  /*4ef0*/  UMOV UR7, 0x10000000 ;  /* 0x1000000000077882 */ /* 0x000fe20000000000 */
[----:B------:R-:W-:Y:S01]  /*4f00*/  @!P1 R2UR UR5, R6 ;  /* 0x00000000060592ca */ /* 0x000fe200000e0000 */
[----:B--2---:R-:W-:Y:S01]  /*4f10*/  @!P1 IMAD.X R0, RZ, RZ, R17, P0 ;  /* 0x000000ffff009224 */ /* 0x004fe200000e0611 */
[----:B------:R-:W-:Y:S01]  /*4f20*/  @!UP0 UIADD3 UR10, UPT, UPT, UR34, 0xc0, URZ ;  /* 0x000000c0220a8890 */ /* 0x000fe2000fffe0ff */
[----:B------:R-:W-:Y:S01]  /*4f30*/  R2UR UR16, R87 ;  /* 0x00000000571072ca */ /* 0x000fe200000e0000 */
[----:B------:R-:W-:Y:S01]  /*4f40*/  @!UP0 UIADD3 UR8, UPT, UPT, UR21, 0x3200, URZ ;  /* 0x0000320015088890 */ /* 0x000fe2000fffe0ff */
[----:B------:R-:W-:Y:S01]  /*4f50*/  ISETP.NE.AND P0, PT, R14, 0x2, PT ;  /* 0x000000020e00780c */ /* 0x000fe20003f05270 */
[----:B------:R-:W-:Y:S01]  /*4f60*/  @!UP0 UIADD3 UR9, UPT, UPT, UR21, 0x68, URZ ;  /* 0x0000006815098890 */ /* 0x000fe2000fffe0ff */
[----:B------:R-:W-:Y:S01]  /*4f70*/  @!P1 R2UR UR4, R0 ;  /* 0x00000000000492ca */ /* 0x000fe200000e0000 */
[----:B------:R-:W-:Y:S01]  /*4f80*/  VOTEU.ALL UP0, P1 ;  /* 0x0000000000ff7886 */ /* 0x000fe20000800000 */
[----:B------:R-:W-:Y:S01]  /*4f90*/  UMOV UR11, UR35 ;  /* 0x00000023000b7c82 */ /* 0x000fe20008000000 */
[----:B------:R-:W-:Y:S01]  /*4fa0*/  UMOV UR12, UR36 ;  /* 0x00000024000c7c82 */ /* 0x000fe20008000000 */
[----:B------:R-:W-:Y:S01]  /*4fb0*/  SEL R0, RZ, 0x1, P0 ;  /* 0x00000001ff007807 */ /* 0x000fe20000000000 */
[----:B------:R-:W-:Y:S01]  /*4fc0*/  UIADD3 UR20, UPT, UPT, UR13, UR59, URZ ;  /* 0x0000003b0d147290 */ /* 0x000fe2000fffe0ff */
[----:B------:R-:W-:Y:S01]  /*4fd0*/  IMAD.U32 R8, RZ, RZ, UR5 ;  /* 0x00000005ff087e24 */ /* 0x000fe2000f8e00ff */
[----:B------:R-:W-:Y:S01]  /*4fe0*/  LOP3.LUT R15, R15, 0x1, RZ, 0x3c, !PT ;  /* 0x000000010f0f7812 */ /* 0x000fe200078e3cff */
[----:B------:R-:W-:Y:S01]  /*4ff0*/  UPLOP3.LUT UP3, UPT, UPT, UPT, UPT, 0x80, 0x8 ;  /* 0x000000000008789c */ /* 0x000fe20003f6f070 */
[----:B------:R-:W-:Y:S01]  /*5000*/  LOP3.LUT R13, R13, R0, RZ, 0x3c, !PT ;  /* 0x000000000d0d7212 */ /* 0x000fe200078e3cff */
[----:B------:R-:W-:Y:S01]  /*5010*/  UIADD3 UR16, UPT, UPT, UR14, UR16, URZ ;  /* 0x000000100e107290 */ /* 0x000fe2000fffe0ff */
[----:B------:R-:W-:Y:S01]  /*5020*/  SEL R14, R14, RZ, P0 ;  /* 0x000000ff0e0e7207 */ /* 0x000fe20000000000 */
[----:B------:R-:W-:Y:S01]  /*5030*/  UMOV UR36, UR29 ;  /* 0x0000001d00247c82 */ /* 0x000fe20008000000 */
[----:B------:R-:W-:Y:S01]  /*5040*/  IMAD.U32 R9, RZ, RZ, UR4 ;  /* 0x00000004ff097e24 */ /* 0x000fe2000f8e00ff */
[----:B------:R-:W-:Y:S04]  /*5050*/  @!P1 R2UR UR4, R8 ;  /* 0x00000000080492ca */ /* 0x000fe800000e0000 */
[----:B------:R-:W-:Y:S11]  /*5060*/  @!P1 R2UR UR5, R9 ;  /* 0x00000000090592ca */ /* 0x000ff600000e0000 */
[----:B------:R-:W-:Y:S02]  /*5070*/  @!UPT UIADD3 URZ, UPT, UPT, URZ, URZ, URZ ;  /* 0x000000fffffff290 */ /* 0x000fe4000fffe0ff */
[----:B------:R2:W-:Y:S01]  /*5080*/  @!UP0 UTMALDG.3D [UR8], [UR4], desc[UR6] ;  /* 0x00000608040085b4 */ /* 0x0005e20008011000 */
[----:B------:R2:W-:Y:S01]  /*5090*/  @!P1 SYNCS.ARRIVE.TRANS64.RED.A0TR RZ, [UR21+0x68], R7 ;  /* 0x00006807ffff99a7 */ /* 0x0005e20008300415 */
[----:B------:R-:W-:Y:S01]  /*50a0*/  SYNCS.ARRIVE.TRANS64.RED.A1T0 RZ, [UR37], RZ ;  /* 0x000000ffffff79a7 */ /* 0x000fe20008100425 */
[----:B------:R-:W-:Y:S05]  /*50b0*/  BRA.U UP1, `(.L_x_86) ;  /* 0xfffffff101747547 */ /* 0x000fea000b83ffff */
[----:B------:R-:W-:-:S04]  /*50c0*/  SHF.L.U32 R3, R15, 0x1f, RZ ;  /* 0x0000001f0f037819 */ /* 0x000fc800000006ff */
[----:B------:R-:W3:Y:S02]  /*50d0*/  SYNCS.PHASECHK.TRANS64.TRYWAIT P0, [UR21+0x70], R3 ;  /* 0x00007003ff0075a7 */ /* 0x000ee40008001115 */
[----:B---3--:R-:W-:Y:S05]  /*50e0*/  @!P0 BRA `(.L_x_87) ;  /* 0x0000005000448947 */ /* 0x008fea0003800000 */
.L_x_173:
[----:B------:R-:W4:Y:S02]  /*50f0*/  SYNCS.PHASECHK.TRANS64.TRYWAIT P0, [UR21+0x78], R3 ;  /* 0x00007803ff0075a7 */ /* 0x000f240008001115 */
[----:B----4-:R-:W-:Y:S05]  /*5100*/  @!P0 BRA `(.L_x_88) ;  /* 0x0000005000548947 */ /* 0x010fea0003800000 */
.L_x_175:
[----:B------:R-:W4:Y:S02]  /*5110*/  SYNCS.PHASECHK.TRANS64.TRYWAIT P0, [UR21+0x80], R3 ;  /* 0x00008003ff0075a7 */ /* 0x000f240008001115 */
[----:B----4-:R-:W-:Y:S05]  /*5120*/  @!P0 BRA `(.L_x_89) ;  /* 0x0000005000648947 */ /* 0x010fea0003800000 */
.L_x_177:
[----:B---3--:R-:W-:-:S07]  /*5130*/  MOV R0, UR21 ;  /* 0x0000001500007c02 */ /* 0x008fce0008000f00 */
.L_x_90:
[----:B---3--:R-:W-:-:S04]  /*5140*/  SHF.L.U32 R3, R15, 0x1f, RZ ;  /* 0x0000001f0f037819 */ /* 0x008fc800000006ff */
[----:B------:R3:W4:Y:S03]  /*5150*/  SYNCS.PHASECHK.TRANS64.TRYWAIT P0, [R0+URZ+0x88], R3 ;  /* 0x00008803000075a7 */ /* 0x00072600080011ff */
[----:B----4-:R-:W-:Y:S05]  /*5160*/  @!P0 NANOSLEEP.SYNCS 0x989680 ;  /* 0x009896800000895d */ /* 0x010fea0003900000 */
[----:B------:R-:W4:Y:S02]  /*5170*/  @!P0 SYNCS.PHASECHK.TRANS64 P0, [R0+URZ+0x88], R3 ;  /* 0x00008803000085a7 */ /* 0x000f2400080010ff */
[----:B-12-4-:R-:W-:Y:S05]  /*5180*/  @P0 EXIT ;  /* 0x000000000000094d */ /* 0x016fea0003800000 */
[----:B------:R-:W-:Y:S05]  /*5190*/  BRA `(.L_x_90) ;  /* 0xfffffffc00e87947 */ /* 0x000fea000383ffff */
.L_x_75:
[----:B------:R-:W-:-:S06]  /*51a0*/  UISETP.GE.AND UP0, UPT, UR17, 0x4, UPT ;  /* 0x000000041100788c */ /* 0x000fcc000bf06270 */
[----:B------:R-:W-:-:S13]  /*51b0*/  PLOP3.LUT P0, PT, PT, PT, UP0, 0x80, 0x8 ;  /* 0x000000000008781c */ /* 0x000fda0003f0f008 */
[----:B------:R-:W-:Y:S05]  /*51c0*/  @!P0 EXIT ;  /* 0x000000000000894d */ /* 0x000fea0003800000 */
[----:B------:R-:W1:Y:S08]  /*51d0*/  S2UR UR4, SR_CgaCtaId ;  /* 0x00000000000479c3 */ /* 0x000e700000008800 */
[----:B------:R-:W-:Y:S01]  /*51e0*/  BAR.SYNC.DEFER_BLOCKING 0x6, 0xa0 ;  /* 0x0182800000007b1d */ /* 0x000fe20000010000 */
[C---:B------:R-:W-:Y:S01]  /*51f0*/  IMAD.SHL.U32 R7, R95.reuse, 0x40, RZ ;  /* 0x000000405f077824 */ /* 0x040fe200078e00ff */
[C---:B------:R-:W-:Y:S01]  /*5200*/  LOP3.LUT R97, R95.reuse, 0x60, RZ, 0xc0, !PT ;  /* 0x000000605f617812 */ /* 0x040fe200078ec0ff */
[----:B------:R-:W-:-:S02]  /*5210*/  IMAD.SHL.U32 R4, R95, 0x20, RZ ;  /* 0x000000205f047824 */ /* 0x000fc400078e00ff */
[----:B------:R-:W-:Y:S02]  /*5220*/  HFMA2 R36, -RZ, RZ, 0, 0 ;  /* 0x00000000ff247431 */ /* 0x000fe400000001ff */
[----:B------:R-:W-:Y:S01]  /*5230*/  IMAD.SHL.U32 R6, R95, 0x2, RZ ;  /* 0x000000025f067824 */ /* 0x000fe200078e00ff */
[----:B------:R-:W-:Y:S01]  /*5240*/  UMOV UR44, 0x400 ;  /* 0x00000400002c7882 */ /* 0x000fe20000000000 */
[----:B------:R-:W2:Y:S01]  /*5250*/  LDC.64 R82, c[0x0][0x8b0] ;  /* 0x00022c00ff527b82 */ /* 0x000ea20000000a00 */
[----:B------:R-:W-:Y:S01]  /*5260*/  LOP3.LUT R5, R7, 0x180, RZ, 0xc0, !PT ;  /* 0x0000018007057812 */ /* 0x000fe200078ec0ff */
[----:B------:R-:W-:Y:S01]  /*5270*/  IMAD.U32 R37, R95, 0x10000, RZ ;  /* 0x000100005f257824 */ /* 0x000fe200078e00ff */
[----:B------:R-:W-:Y:S01]  /*5280*/  LOP3.LUT R4, R4, 0xc00, RZ, 0xc0, !PT ;  /* 0x00000c0004047812 */ /* 0x000fe200078ec0ff */
[----:B------:R-:W-:Y:S01]  /*5290*/  IMAD.MOV.U32 R94, RZ, RZ, RZ ;  /* 0x000000ffff5e7224 */ /* 0x000fe200078e00ff */
[----:B------:R-:W-:Y:S01]  /*52a0*/  LOP3.LUT R6, R5, 0x20, R6, 0xf8, !PT ;  /* 0x0000002005067812 */ /* 0x000fe200078ef806 */
[----:B------:R-:W-:Y:S01]  /*52b0*/  IMAD.SHL.U32 R5, R95, 0x8, RZ ;  /* 0x000000085f057824 */ /* 0x000fe200078e00ff */
[----:B------:R-:W-:Y:S01]  /*52c0*/  LOP3.LUT R4, R4, 0x40, R7, 0xf8, !PT ;  /* 0x0000004004047812 */ /* 0x000fe200078ef807 */
[----:B------:R-:W3:Y:S01]  /*52d0*/  LDC.64 R80, c[0x0][0x8a8] ;  /* 0x00022a00ff507b82 */ /* 0x000ee20000000a00 */
[----:B------:R-:W-:Y:S01]  /*52e0*/  LOP3.LUT R37, R37, 0x600000, RZ, 0xc0, !PT ;  /* 0x0060000025257812 */ /* 0x000fe200078ec0ff */
[----:B------:R-:W-:Y:S01]  /*52f0*/  IMAD.MOV.U32 R89, RZ, RZ, RZ ;  /* 0x000000ffff597224 */ /* 0x000fe200078e00ff */
[----:B------:R-:W-:-:S02]  /*5300*/  LOP3.LUT R95, R95, 0x2, RZ, 0xc0, !PT ;  /* 0x000000025f5f7812 */ /* 0x000fc400078ec0ff */
[----:B------:R-:W-:Y:S02]  /*5310*/  CS2R R92, SRZ ;  /* 0x00000000005c7805 */ /* 0x000fe4000001ff00 */
[----:B------:R-:W-:Y:S01]  /*5320*/  LOP3.LUT R5, R6, 0x30, R5, 0x78, !PT ;  /* 0x0000003006057812 */ /* 0x000fe200078e7805 */
[----:B------:R-:W4:Y:S01]  /*5330*/  LDCU UR57, c[0x0][0x370] ;  /* 0x00006e00ff3977ac */ /* 0x000f220008000800 */
[----:B------:R-:W-:Y:S01]  /*5340*/  LOP3.LUT R4, R4, 0x200, R7, 0xf8, !PT ;  /* 0x0000020004047812 */ /* 0x000fe200078ef807 */
[----:B------:R-:W-:Y:S01]  /*5350*/  IMAD.MOV R90, RZ, RZ, -R95 ;  /* 0x000000ffff5a7224 */ /* 0x000fe200078e0a5f */
[----:B------:R-:W-:Y:S01]  /*5360*/  MOV R91, RZ ;  /* 0x000000ff005b7202 */ /* 0x000fe20000000f00 */
[----:B-1----:R-:W-:Y:S01]  /*5370*/  ULEA UR44, UR4, UR44, 0x18 ;  /* 0x0000002c042c7291 */ /* 0x002fe2000f8ec0ff */
[----:B------:R-:W-:Y:S01]  /*5380*/  LOP3.LUT R84, R4, R5, RZ, 0xfc, !PT ;  /* 0x0000000504547212 */ /* 0x000fe200078efcff */
[----:B------:R-:W1:Y:S02]  /*5390*/  LDCU.64 UR62, c[0x0][0x348] ;  /* 0x00006900ff3e77ac */ /* 0x000e640008000a00 */
[----:B------:R-:W-:-:S02]  /*53a0*/  UIADD3 UR4, UPT, UPT, UR44, 0x4200, URZ ;  /* 0x000042002c047890 */ /* 0x000fc4000fffe0ff */
[----:B------:R-:W-:-:S03]  /*53b0*/  UIADD3 UR5, UPT, UPT, UR44, 0x200, URZ ;  /* 0x000002002c057890 */ /* 0x000fc6000fffe0ff */
[----:B------:R-:W4:Y:S01]  /*53c0*/  LDS R0, [UR44+0x150] ;  /* 0x0001502cff007984 */ /* 0x000f220008000800 */
[----:B------:R-:W1:Y:S01]  /*53d0*/  LDCU UR43, c[0x0][0xb0c] ;  /* 0x00016180ff2b77ac */ /* 0x000e620008000800 */
[----:B------:R-:W-:Y:S02]  /*53e0*/  IMAD.U32 R96, RZ, RZ, UR4 ;  /* 0x00000004ff607e24 */ /* 0x000fe4000f8e00ff */
[----:B------:R-:W-:Y:S01]  /*53f0*/  IMAD.U32 R98, RZ, RZ, UR5 ;  /* 0x00000005ff627e24 */ /* 0x000fe2000f8e00ff */
[----:B------:R-:W1:Y:S01]  /*5400*/  LDCU UR39, c[0x0][0xb30] ;  /* 0x00016600ff2777ac */ /* 0x000e620008000800 */
[----:B------:R-:W1:Y:S01]  /*5410*/  LDCU.64 UR46, c[0x0][0x888] ;  /* 0x00011100ff2e77ac */ /* 0x000e620008000a00 */
[----:B------:R-:W1:Y:S01]  /*5420*/  LDCU.64 UR40, c[0x0][0xb28] ;  /* 0x00016500ff2877ac */ /* 0x000e620008000a00 */
[----:B------:R-:W1:Y:S01]  /*5430*/  LDCU.64 UR60, c[0x0][0x890] ;  /* 0x00011200ff3c77ac */ /* 0x000e620008000a00 */
[----:B------:R-:W1:Y:S01]  /*5440*/  LDCU.128 UR52, c[0x0][0xb10] ;  /* 0x00016200ff3477ac */ /* 0x000e620008000c00 */
[----:B------:R-:W1:Y:S02]  /*5450*/  LDCU UR56, c[0x0][0x374] ;  /* 0x00006e80ff3877ac */ /* 0x000e640008000800 */
[----:B-1234-:R-:W-:-:S07]  /*5460*/  IMAD.IADD R37, R0, 0x1, R37 ;  /* 0x0000000100257824 */ /* 0x01efce00078e0225 */
.L_x_132:
[C---:B------:R-:W-:Y:S02]  /*5470*/  LEA R3, R89.reuse, UR44, 0x3 ;  /* 0x0000002c59037c11 */ /* 0x040fe4000f8e18ff */
[----:B------:R-:W-:Y:S02]  /*5480*/  SHF.L.U32 R0, R92, 0x1f, RZ ;  /* 0x0000001f5c007819 */ /* 0x000fe400000006ff */
[----:B------:R-:W-:Y:S02]  /*5490*/  LEA R5, R89, UR44, 0x4 ;  /* 0x0000002c59057c11 */ /* 0x000fe4000f8e20ff */
[----:B-1----:R-:W1:Y:S02]  /*54a0*/  SYNCS.PHASECHK.TRANS64.TRYWAIT P0, [R3+URZ+0xa0], R0 ;  /* 0x0000a000030075a7 */ /* 0x002e6400080011ff */
[----:B-1----:R-:W-:Y:S05]  /*54b0*/  @!P0 BRA `(.L_x_91) ;  /* 0x0000004c00988947 */ /* 0x002fea0003800000 */
.L_x_178:
        /* <DEDUP_REMOVED lines=11> */
[----:B------:R-:W-:Y:S01]  /*5570*/  PLOP3.LUT P0, PT, PT, PT, UP1, 0x80, 0x8 ;  /* 0x000000000008781c */ /* 0x000fe20003f0f018 */
[----:B------:R-:W-:Y:S11]  /*5580*/  UP2UR UR45, UPR, URZ, 0x2 ;  /* 0x00000002ff2d7883 */ /* 0x000ff60008000000 */
[----:B------:R-:W-:Y:S01]  /*5590*/  @!UPT UIADD3 URZ, UPT, UPT, URZ, URZ, URZ ;  /* 0x000000fffffff290 */ /* 0x000fe2000fffe0ff */
[----:B-1----:R-:W-:Y:S02]  /*55a0*/  @P0 SHF.R.U32.HI R0, RZ, 0x10, R5 ;  /* 0x00000010ff000819 */ /* 0x002fe40000011605 */
        /* <DEDUP_REMOVED lines=12> */
[----:B------:R-:W2:Y:S01]  /*5670*/  LDCU UR12, c[0x0][0xb20] ;  /* 0x00016400ff0c77ac */ /* 0x000ea20008000800 */
[----:B------:R-:W-:Y:S02]  /*5680*/  UIMAD.WIDE.U32 UR4, UR56, UR55, URZ ;  /* 0x00000037380472a5 */ /* 0x000fe4000f8e00ff */
[----:B------:R-:W-:Y:S02]  /*5690*/  UIMAD.WIDE.U32 UR6, UR57, UR52, URZ ;  /* 0x00000034390672a5 */ /* 0x000fe4000f8e00ff */
[----:B------:R-:W-:Y:S02]  /*56a0*/  UISETP.NE.AND UP0, UPT, UR54, 0x1, UPT ;  /* 0x000000013600788c */ /* 0x000fe4000bf05270 */
[----:B------:R-:W-:Y:S02]  /*56b0*/  UIMAD.WIDE.U32 UR8, UR37, UR55, URZ ;  /* 0x00000037250872a5 */ /* 0x000fe4000f8e00ff */
[----:B------:R-:W-:Y:S02]  /*56c0*/  UIMAD.WIDE.U32 UR10, UR38, UR52, URZ ;  /* 0x00000034260a72a5 */ /* 0x000fe4000f8e00ff */
[----:B------:R-:W-:Y:S02]  /*56d0*/  UISETP.NE.AND UP1, UPT, UR43, 0x1, UPT ;  /* 0x000000012b00788c */ /* 0x000fe4000bf25270 */
[----:B------:R-:W-:Y:S01]  /*56e0*/  UISETP.NE.AND UP2, UPT, UR42, 0x1, UPT ;  /* 0x000000012a00788c */ /* 0x000fe2000bf45270 */
[----:B------:R-:W-:Y:S02]  /*56f0*/  UMOV UR4, UR5 ;  /* 0x0000000500047c82 */ /* 0x000fe40008000000 */
[----:B--2---:R-:W-:Y:S03]  /*5700*/  USHF.R.U32.HI UR5, URZ, UR12, UR4 ;  /* 0x0000000cff057299 */ /* 0x004fe60008011604 */
[----:B------:R-:W-:Y:S02]  /*5710*/  UMOV UR4, UR7 ;  /* 0x0000000700047c82 */ /* 0x000fe40008000000 */
[----:B------:R-:W-:Y:S02]  /*5720*/  USHF.R.U32.HI UR7, URZ, UR53, UR4 ;  /* 0x00000035ff077299 */ /* 0x000fe40008011604 */
[----:B------:R-:W-:Y:S02]  /*5730*/  USEL UR4, UR56, UR5, !UP0 ;  /* 0x0000000538047287 */ /* 0x000fe4000c000000 */
[----:B------:R-:W-:Y:S01]  /*5740*/  USEL UR7, UR57, UR7, !UP1 ;  /* 0x0000000739077287 */ /* 0x000fe2000c800000 */
[----:B------:R-:W-:Y:S01]  /*5750*/  UMOV UR5, UR9 ;  /* 0x0000000900057c82 */ /* 0x000fe20008000000 */
[----:B------:R-:W-:Y:S02]  /*5760*/  UIMAD.WIDE.U32 UR8, UR4, UR40, URZ ;  /* 0x00000028040872a5 */ /* 0x000fe4000f8e00ff */
[----:B------:R-:W-:Y:S03]  /*5770*/  USHF.R.U32.HI UR6, URZ, UR12, UR5 ;  /* 0x0000000cff067299 */ /* 0x000fe60008011605 */
[----:B------:R-:W-:Y:S01]  /*5780*/  UMOV UR5, UR11 ;  /* 0x0000000b00057c82 */ /* 0x000fe20008000000 */
[----:B------:R-:W-:Y:S02]  /*5790*/  UIMAD.WIDE.U32 UR10, UR7, UR40, URZ ;  /* 0x00000028070a72a5 */ /* 0x000fe4000f8e00ff */
[----:B------:R-:W-:Y:S02]  /*57a0*/  USHF.R.U32.HI UR12, URZ, UR53, UR5 ;  /* 0x00000035ff0c7299 */ /* 0x000fe40008011605 */
[----:B------:R-:W-:Y:S01]  /*57b0*/  USEL UR6, UR37, UR6, !UP0 ;  /* 0x0000000625067287 */ /* 0x000fe2000c000000 */
[----:B------:R-:W-:Y:S02]  /*57c0*/  UMOV UR5, UR9 ;  /* 0x0000000900057c82 */ /* 0x000fe40008000000 */
[----:B------:R-:W-:Y:S01]  /*57d0*/  UMOV UR10, UR11 ;  /* 0x0000000b000a7c82 */ /* 0x000fe20008000000 */
[----:B------:R-:W-:Y:S02]  /*57e0*/  @UP2 USHF.R.U32.HI UR4, URZ, UR41, UR5 ;  /* 0x00000029ff042299 */ /* 0x000fe40008011605 */
[----:B------:R-:W-:Y:S02]  /*57f0*/  @UP2 USHF.R.U32.HI UR7, URZ, UR41, UR10 ;  /* 0x00000029ff072299 */ /* 0x000fe4000801160a */
[----:B------:R-:W-:Y:S02]  /*5800*/  UIMAD UR4, UR42, UR4, URZ ;  /* 0x000000042a0472a4 */ /* 0x000fe4000f8e02ff */
        /* <DEDUP_REMOVED lines=8> */
[----:B------:R-:W-:Y:S02]  /*5890*/  USEL UR11, UR6, UR4, !UP2 ;  /* 0x00000004060b7287 */ /* 0x000fe4000d000000 */
[----:B------:R-:W-:Y:S02]  /*58a0*/  UIADD3 UR8, UPT, UPT, -UR5, URZ, URZ ;  /* 0x000000ff05087290 */ /* 0x000fe4000fffe1ff */
[----:B------:R-:W-:Y:S01]  /*58b0*/  UIADD3 UR10, UPT, UPT, -UR11, URZ, URZ ;  /* 0x000000ff0b0a7290 */ /* 0x000fe2000fffe1ff */
[----:B------:R-:W-:Y:S01]  /*58c0*/  @!UP0 UMOV UR4, UR9 ;  /* 0x0000000900048c82 */ /* 0x000fe20008000000 */
[----:B------:R-:W-:Y:S02]  /*58d0*/  UIADD3 UR9, UPT, UPT, -UR6, URZ, URZ ;  /* 0x000000ff06097290 */ /* 0x000fe4000fffe1ff */
[----:B------:R-:W-:Y:S02]  /*58e0*/  @!UP0 USHF.R.U32.HI UR4, URZ, UR41, UR4 ;  /* 0x00000029ff048299 */ /* 0x000fe40008011604 */
[----:B------:R-:W-:Y:S02]  /*58f0*/  UIMAD UR10, UR42, UR10, UR6 ;  /* 0x0000000a2a0a72a4 */ /* 0x000fe4000f8e0206 */
[----:B------:R-:W-:Y:S04]  /*5900*/  @!UP0 USEL UR4, UR5, UR4, !UP2 ;  /* 0x0000000405048287 */ /* 0x000fe8000d000000 */
[----:B------:R-:W-:Y:S02]  /*5910*/  @!UP0 UIMAD UR10, UR7, UR10, UR4 ;  /* 0x0000000a070a82a4 */ /* 0x000fe4000f8e0204 */
[----:B------:R-:W-:Y:S02]  /*5920*/  @!UP0 UIADD3 UR11, UPT, UPT, UR11, -UR4, URZ ;  /* 0x800000040b0b8290 */ /* 0x000fe4000fffe0ff */
[----:B------:R-:W-:Y:S02]  /*5930*/  UIMAD UR7, UR43, UR8, UR38 ;  /* 0x000000082b0772a4 */ /* 0x000fe4000f8e0226 */
[----:B------:R-:W-:Y:S02]  /*5940*/  @!UP0 UIMAD UR6, UR11, UR42, UR5 ;  /* 0x0000002a0b0682a4 */ /* 0x000fe4000f8e0205 */
[----:B------:R-:W-:Y:S01]  /*5950*/  UIMAD UR4, UR54, UR9, UR37 ;  /* 0x00000009360472a4 */ /* 0x000fe2000f8e0225 */
[----:B------:R-:W-:Y:S02]  /*5960*/  @!UP0 UMOV UR5, UR10 ;  /* 0x0000000a00058c82 */ /* 0x000fe40008000000 */
[----:B------:R-:W-:Y:S02]  /*5970*/  UIMAD UR38, UR5, UR43, UR7 ;  /* 0x0000002b052672a4 */ /* 0x000fe4000f8e0207 */
[----:B------:R-:W-:Y:S11]  /*5980*/  UIMAD UR37, UR6, UR54, UR4 ;  /* 0x00000036062572a4 */ /* 0x000ff6000f8e0204 */
[----:B------:R-:W-:Y:S01]  /*5990*/  @!UPT UIADD3 URZ, UPT, UPT, URZ, URZ, URZ ;  /* 0x000000fffffff290 */ /* 0x000fe2000fffe0ff */
.L_x_92:
[----:B------:R-:W-:Y:S01]  /*59a0*/  UISETP.NE.AND UP0, UPT, UR39, 0x1, UPT ;  /* 0x000000012700788c */ /* 0x000fe2000bf05270 */
[----:B------:R-:W-:Y:S01]  /*59b0*/  IADD3 R89, PT, PT, R89, 0x1, RZ ;  /* 0x0000000159597810 */ /* 0x000fe20007ffe0ff */
[----:B------:R-:W-:Y:S02]  /*59c0*/  UIADD3 UR11, UPT, UPT, UR44, 0x200, URZ ;  /* 0x000002002c0b7890 */ /* 0x000fe4000fffe0ff */
[----:B------:R-:W-:Y:S02]  /*59d0*/  USHF.L.U32 UR50, UR16, 0x6, URZ ;  /* 0x0000000610327899 */ /* 0x000fe400080006ff */
[----:B------:R-:W-:Y:S05]  /*59e0*/  USHF.L.U32 UR49, UR20, 0x8, URZ ;  /* 0x0000000814317899 */ /* 0x000fea00080006ff */
[----:B------:R-:W2:Y:S01]  /*59f0*/  @!UP0 LDCU.128 UR12, c[0x0][0xb10] ;  /* 0x00016200ff0c87ac */ /* 0x000ea20008000c00 */
[----:B------:R-:W3:Y:S01]  /*5a00*/  @!UP0 LDCU UR5, c[0x0][0xb0c] ;  /* 0x00016180ff0587ac */ /* 0x000ee20008000800 */
[----:B------:R-:W4:Y:S01]  /*5a10*/  @!UP0 LDCU UR10, c[0x0][0xb20] ;  /* 0x00016400ff0a87ac */ /* 0x000f220008000800 */
[----:B--2---:R-:W-:Y:S02]  /*5a20*/  UIMAD.WIDE.U32 UR8, UR38, UR12, URZ ;  /* 0x0000000c260872a5 */ /* 0x004fe4000f8e00ff */
[----:B------:R-:W-:Y:S02]  /*5a30*/  UIMAD.WIDE.U32 UR6, UR37, UR15, URZ ;  /* 0x0000000f250672a5 */ /* 0x000fe4000f8e00ff */
[----:B------:R-:W-:Y:S03]  /*5a40*/  @!UP0 UISETP.NE.AND UP1, UPT, UR14, 0x1, UPT ;  /* 0x000000010e00888c */ /* 0x000fe6000bf25270 */
[----:B------:R-:W-:Y:S01]  /*5a50*/  @!UP0 UMOV UR4, UR9 ;  /* 0x0000000900048c82 */ /* 0x000fe20008000000 */
[----:B---3--:R-:W-:Y:S02]  /*5a60*/  @!UP0 UISETP.NE.AND UP2, UPT, UR5, 0x1, UPT ;  /* 0x000000010500888c */ /* 0x008fe4000bf45270 */
[----:B------:R-:W-:Y:S01]  /*5a70*/  @!UP0 USHF.R.U32.HI UR4, URZ, UR13, UR4 ;  /* 0x0000000dff048299 */ /* 0x000fe20008011604 */
[----:B------:R-:W-:Y:S02]  /*5a80*/  @!UP0 UMOV UR6, UR7 ;  /* 0x0000000700068c82 */ /* 0x000fe40008000000 */
[----:B----4-:R-:W-:Y:S02]  /*5a90*/  @!UP0 USHF.R.U32.HI UR6, URZ, UR10, UR6 ;  /* 0x0000000aff068299 */ /* 0x010fe40008011606 */
[----:B------:R-:W-:Y:S02]  /*5aa0*/  @!UP0 USEL UR7, UR38, UR4, !UP2 ;  /* 0x0000000426078287 */ /* 0x000fe4000d000000 */
[----:B------:R-:W-:Y:S04]  /*5ab0*/  @!UP0 USEL UR6, UR37, UR6, !UP1 ;  /* 0x0000000625068287 */ /* 0x000fe8000c800000 */
[----:B------:R-:W-:Y:S02]  /*5ac0*/  @!UP0 UIADD3 UR4, UPT, UPT, -UR7, UR6, URZ ;  /* 0x0000000607048290 */ /* 0x000fe4000fffe1ff */
[----:B------:R-:W-:Y:S02]  /*5ad0*/  @!UP0 UIADD3 UR6, UPT, UPT, UR7, -UR6, URZ ;  /* 0x8000000607068290 */ /* 0x000fe4000fffe0ff */
[----:B------:R-:W-:Y:S02]  /*5ae0*/  @!UP0 UIMAD UR38, UR4, UR5, UR38 ;  /* 0x00000005042682a4 */ /* 0x000fe4000f8e0226 */
[----:B------:R-:W-:Y:S02]  /*5af0*/  @!UP0 UIMAD UR37, UR6, UR14, UR37 ;  /* 0x0000000e062582a4 */ /* 0x000fe4000f8e0225 */
[----:B------:R-:W-:Y:S09]  /*5b00*/  ULOP3.LUT UP0, URZ, UR11, 0x1b0, URZ, 0xc0, !UPT ;  /* 0x000001b00bff7892 */ /* 0x000ff2000f80c0ff */
[----:B------:R-:W-:Y:S05]  /*5b10*/  BRA.U !UP0, `(.L_x_93) ;  /* 0x0000000108407547 */ /* 0x000fea000b800000 */
[----:B------:R-:W2:Y:S01]  /*5b20*/  LDCU.64 UR8, c[0x4][0x88] ;  /* 0x01001100ff0877ac */ /* 0x000ea20008000a00 */
[----:B------:R-:W-:Y:S01]  /*5b30*/  MOV R3, 0x0 ;  /* 0x0000000000037802 */ /* 0x000fe20000000f00 */
[----:B------:R-:W-:Y:S02]  /*5b40*/  HFMA2 R12, -RZ, RZ, 0, 5.9604644775390625e-08 ;  /* 0x00000001ff0c7431 */ /* 0x000fe400000001ff */
[----:B------:R-:W-:Y:S02]  /*5b50*/  IMAD.MOV.U32 R8, RZ, RZ, 0x70 ;  /* 0x00000070ff087424 */ /* 0x000fe400078e00ff */
[----:B------:R-:W-:Y:S01]  /*5b60*/  IMAD.MOV.U32 R13, RZ, RZ, RZ ;  /* 0x000000ffff0d7224 */ /* 0x000fe200078e00ff */
[----:B------:R-:W3:Y:S01]  /*5b70*/  LDCU.64 UR6, c[0x4][0x90] ;  /* 0x01001200ff0677ac */ /* 0x000ee20008000a00 */
[----:B------:R-:W4:Y:S01]  /*5b80*/  LDC.64 R2, c[0x4][R3] ;  /* 0x0100000003027b82 */ /* 0x000f220000000a00 */
[----:B------:R-:W1:Y:S01]  /*5b90*/  LDCU.64 UR4, c[0x4][0x8] ;  /* 0x01000100ff0477ac */ /* 0x000e620008000a00 */
[----:B--2---:R-:W-:Y:S01]  /*5ba0*/  MOV R5, UR9 ;  /* 0x0000000900057c02 */ /* 0x004fe20008000f00 */
[----:B------:R-:W-:Y:S01]  /*5bb0*/  IMAD.U32 R4, RZ, RZ, UR8 ;  /* 0x00000008ff047e24 */ /* 0x000fe2000f8e00ff */
[----:B---3--:R-:W-:Y:S01]  /*5bc0*/  MOV R7, UR7 ;  /* 0x0000000700077c02 */ /* 0x008fe20008000f00 */
[----:B------:R-:W-:Y:S01]  /*5bd0*/  IMAD.U32 R6, RZ, RZ, UR6 ;  /* 0x00000006ff067e24 */ /* 0x000fe2000f8e00ff */
[----:B-1----:R-:W-:Y:S01]  /*5be0*/  MOV R11, UR5 ;  /* 0x00000005000b7c02 */ /* 0x002fe20008000f00 */
[----:B------:R-:W-:Y:S02]  /*5bf0*/  IMAD.U32 R10, RZ, RZ, UR4 ;  /* 0x00000004ff0a7e24 */ /* 0x000fe4000f8e00ff */
[----:B------:R-:W-:Y:S07]  /*5c00*/  LEPC R20, `(.L_x_93) ;  /* 0x000000001014794e */ /* 0x000fee0000000000 */
[----:B----45:R-:W-:Y:S05]  /*5c10*/  CALL.ABS.NOINC R2 ;  /* 0x0000000002007343 */ /* 0x030fea0003c00000 */
.L_x_93:
[----:B------:R-:W-:Y:S01]  /*5c20*/  LOP3.LUT P0, RZ, R96, 0x1b0, RZ, 0xc0, !PT ;  /* 0x000001b060ff7812 */ /* 0x000fe2000780c0ff */
[----:B------:R-:W-:Y:S11]  /*5c30*/  BSSY.RECONVERGENT B6, `(.L_x_94) ;  /* 0x0000013000067945 */ /* 0x000ff60003800200 */
[----:B------:R-:W-:Y:S01]  /*5c40*/  @!UPT UIADD3 URZ, UPT, UPT, URZ, URZ, URZ ;  /* 0x000000fffffff290 */ /* 0x000fe2000fffe0ff */
[----:B------:R-:W-:Y:S05]  /*5c50*/  @!P0 BRA `(.L_x_95) ;  /* 0x0000000000408947 */ /* 0x000fea0003800000 */
        /* <DEDUP_REMOVED lines=16> */
.L_x_95:
[----:B------:R-:W-:Y:S05]  /*5d60*/  BSYNC.RECONVERGENT B6 ;  /* 0x0000000000067941 */ /* 0x000fea0003800200 */
.L_x_94:
[----:B------:R-:W-:Y:S01]  /*5d70*/  R2UR UR4, R88 ;  /* 0x00000000580472ca */ /* 0x000fe200000e0000 */
[----:B------:R-:W-:Y:S01]  /*5d80*/  UISETP.NE.U32.AND UP0, UPT, UR60, URZ, UPT ;  /* 0x000000ff3c00728c */ /* 0x000fe2000bf05070 */
[----:B------:R-:W-:Y:S02]  /*5d90*/  ISETP.NE.U32.AND P4, PT, R82, RZ, PT ;  /* 0x000000ff5200720c */ /* 0x000fe40003f85070 */
[----:B------:R-:W-:Y:S01]  /*5da0*/  ISETP.NE.U32.AND P2, PT, RZ, UR46, PT ;  /* 0x0000002eff007c0c */ /* 0x000fe2000bf45070 */
[----:B------:R-:W-:Y:S01]  /*5db0*/  UISETP.NE.AND.EX UP1, UPT, UR61, URZ, UPT, UP0 ;  /* 0x000000ff3d00728c */ /* 0x000fe2000bf25300 */
[----:B------:R-:W-:Y:S01]  /*5dc0*/  ISETP.NE.AND.EX P4, PT, R83, RZ, PT, P4 ;  /* 0x000000ff5300720c */ /* 0x000fe20003f85340 */
[----:B------:R-:W-:Y:S01]  /*5dd0*/  UPLOP3.LUT UP0, UPT, UPT, UPT, UPT, 0x40, 0x4 ;  /* 0x000000000004789c */ /* 0x000fe20003f0e870 */
[----:B------:R-:W-:Y:S05]  /*5de0*/  ISETP.NE.AND.EX P2, PT, RZ, UR47, PT, P2 ;  /* 0x0000002fff007c0c */ /* 0x000fea000bf45320 */
[----:B------:R-:W-:Y:S06]  /*5df0*/  UISETP.NE.AND UP2, UPT, UR4, URZ, UPT ;  /* 0x000000ff0400728c */ /* 0x000fec000bf45270 */
[----:B------:R-:W-:Y:S05]  /*5e00*/  PLOP3.LUT P1, PT, PT, PT, UP2, 0x80, 0x8 ;  /* 0x000000000008781c */ /* 0x000fea0003f2f028 */
[----:B------:R-:W-:Y:S06]  /*5e10*/  @UP2 UPLOP3.LUT UP0, UPT, UPT, UPT, UP1, 0x80, 0x8 ;  /* 0x000000000008289c */ /* 0x000fec0003f0f010 */
[----:B------:R-:W-:Y:S01]  /*5e20*/  PLOP3.LUT P0, PT, PT, PT, UP0, 0x80, 0x8 ;  /* 0x000000000008781c */ /* 0x000fe20003f0f008 */
[----:B------:R-:W-:Y:S01]  /*5e30*/  @!UPT UIADD3 URZ, UPT, UPT, URZ, URZ, URZ ;  /* 0x000000fffffff290 */ /* 0x000fe2000fffe0ff */
[----:B------:R-:W-:Y:S11]  /*5e40*/  BRA.U !UP1, `(.L_x_96) ;  /* 0x00000001093c7547 */ /* 0x000ff6000b800000 */
[----:B------:R-:W-:Y:S01]  /*5e50*/  UISETP.NE.U32.AND UP0, UPT, UR46, URZ, UPT ;  /* 0x000000ff2e00728c */ /* 0x000fe2000bf05070 */
[----:B-1----:R-:W-:Y:S01]  /*5e60*/  HFMA2 R0, -RZ, RZ, 0, 5.9604644775390625e-08 ;  /* 0x00000001ff007431 */ /* 0x002fe200000001ff */
[----:B------:R-:W1:Y:S01]  /*5e70*/  LDCU.64 UR8, c[0x0][0x358] ;  /* 0x00006b00ff0877ac */ /* 0x000e620008000a00 */
[----:B------:R-:W-:Y:S01]  /*5e80*/  IMAD.MOV.U32 R85, RZ, RZ, 0x1 ;  /* 0x00000001ff557424 */ /* 0x000fe200078e00ff */
[----:B------:R-:W-:Y:S06]  /*5e90*/  UISETP.NE.AND.EX UP0, UPT, UR47, URZ, UPT, UP0 ;  /* 0x000000ff2f00728c */ /* 0x000fec000bf05300 */
[----:B------:R-:W-:Y:S05]  /*5ea0*/  PLOP3.LUT P3, PT, PT, PT, UP0, 0x80, 0x8 ;  /* 0x000000000008781c */ /* 0x000fea0003f6f008 */
[----:B------:R-:W2:Y:S01]  /*5eb0*/  @UP0 LDCU.64 UR4, c[0x0][0x888] ;  /* 0x00011100ff0407ac */ /* 0x000ea20008000a00 */
[----:B------:R-:W-:Y:S07]  /*5ec0*/  @UP0 UIMAD UR6, UR36, UR60, URZ ;  /* 0x0000003c240602a4 */ /* 0x000fee000f8e02ff */
[----:B------:R-:W-:Y:S01]  /*5ed0*/  @!P3 PRMT R85, R0, 0x7610, R85 ;  /* 0x000076100055b816 */ /* 0x000fe20000000055 */
[----:B--2---:R-:W-:Y:S06]  /*5ee0*/  @UP0 UIMAD.WIDE UR4, UR6, 0x4, UR4 ;  /* 0x00000004060408a5 */ /* 0x004fec000f8e0204 */
[----:B------:R-:W-:Y:S01]  /*5ef0*/  IMAD.U32 R2, RZ, RZ, UR4 ;  /* 0x00000004ff027e24 */ /* 0x000fe2000f8e00ff */
[----:B------:R-:W-:Y:S04]  /*5f00*/  MOV R3, UR5 ;  /* 0x0000000500037c02 */ /* 0x000fe80008000f00 */
[----:B------:R-:W2:Y:S01]  /*5f10*/  @!UP0 LDCU UR4, c[0x0][0x880] ;  /* 0x00011000ff0487ac */ /* 0x000ea20008000800 */
[----:B-1---5:R3:W5:Y:S02]  /*5f20*/  @P3 LDG.E R41, desc[UR8][R2.64] ;  /* 0x0000000802293981 */ /* 0x022764000c1e1900 */
[----:B--23--:R-:W-:Y:S02]  /*5f30*/  @!P3 IMAD.U32 R41, RZ, RZ, UR4 ;  /* 0x00000004ff29be24 */ /* 0x00cfe4000f8e00ff */
.L_x_96:
[----:B------:R-:W-:Y:S05]  /*5f40*/  @!P4 BRA `(.L_x_97) ;  /* 0x000000000024c947 */ /* 0x000fea0003800000 */
[----:B------:R-:W-:Y:S01]  /*5f50*/  ISETP.NE.U32.AND P3, PT, R80, RZ, PT ;  /* 0x000000ff5000720c */ /* 0x000fe20003f65070 */
[----:B------:R-:W2:Y:S03]  /*5f60*/  LDCU.64 UR4, c[0x0][0x358] ;  /* 0x00006b00ff0477ac */ /* 0x000ea60008000a00 */
[----:B------:R-:W-:Y:S11]  /*5f70*/  ISETP.NE.AND.EX P3, PT, R81, RZ, PT, P3 ;  /* 0x000000ff5100720c */ /* 0x000ff60003f65330 */
[----:B------:R-:W-:Y:S02]  /*5f80*/  @!UPT UIADD3 URZ, UPT, UPT, URZ, URZ, URZ ;  /* 0x000000fffffff290 */ /* 0x000fe4000fffe0ff */
[----:B------:R-:W3:Y:S01]  /*5f90*/  @P3 LDC.64 R2, c[0x0][0x8a8] ;  /* 0x00022a00ff023b82 */ /* 0x000ee20000000a00 */
[----:B-1----:R-:W-:Y:S04]  /*5fa0*/  @P3 IMAD R0, R82, UR36, RZ ;  /* 0x0000002452003c24 */ /* 0x002fe8000f8e02ff */
[----:B---3--:R-:W-:Y:S05]  /*5fb0*/  @P3 IMAD.WIDE R2, R0, 0x4, R2 ;  /* 0x0000000400023825 */ /* 0x008fea00078e0202 */
[----:B--2--5:R2:W5:Y:S02]  /*5fc0*/  @P3 LDG.E R38, desc[UR4][R2.64] ;  /* 0x0000000402263981 */ /* 0x024564000c1e1900 */
[----:B--2---:R-:W3:Y:S02]  /*5fd0*/  @!P3 LDC R38, c[0x0][0x8a0] ;  /* 0x00022800ff26bb82 */ /* 0x004ee40000000800 */
.L_x_97:
[----:B-----5:R-:W-:Y:S01]  /*5fe0*/  FSETP.NEU.AND P4, PT, R41, RZ, PT ;  /* 0x000000ff2900720b */ /* 0x020fe20003f8d000 */
[----:B------:R-:W-:Y:S01]  /*5ff0*/  BSSY B1, `(.L_x_98) ;  /* 0x0000042000017945 */ /* 0x000fe20003800000 */
[----:B------:R-:W-:Y:S01]  /*6000*/  SEL R6, RZ, 0xffffffff, P2 ;  /* 0xffffffffff067807 */ /* 0x000fe20001000000 */
[----:B------:R-:W-:Y:S01]  /*6010*/  IMAD.MOV.U32 R100, RZ, RZ, 0x1 ;  /* 0x00000001ff647424 */ /* 0x000fe200078e00ff */
[----:B------:R-:W-:Y:S02]  /*6020*/  LOP3.LUT P3, RZ, R85, 0xff, RZ, 0xc0, !PT ;  /* 0x000000ff55ff7812 */ /* 0x000fe4000786c0ff */
[----:B------:R-:W-:Y:S02]  /*6030*/  CS2R R78, SRZ ;  /* 0x00000000004e7805 */ /* 0x000fe4000001ff00 */
[----:B------:R-:W-:Y:S02]  /*6040*/  @P1 SEL R3, RZ, 0xffffffff, P4 ;  /* 0xffffffffff031807 */ /* 0x000fe40002000000 */
[----:B------:R-:W-:Y:S02]  /*6050*/  CS2R R76, SRZ ;  /* 0x00000000004c7805 */ /* 0x000fe4000001ff00 */
[----:B------:R-:W-:Y:S02]  /*6060*/  LEA R2, R93, UR44, 0x3 ;  /* 0x0000002c5d027c11 */ /* 0x000fe4000f8e18ff */
[----:B------:R-:W-:Y:S02]  /*6070*/  CS2R R74, SRZ ;  /* 0x00000000004a7805 */ /* 0x000fe4000001ff00 */
[----:B------:R-:W-:Y:S02]  /*6080*/  @P0 SEL R3, R6, R3, !P3 ;  /* 0x0000000306030207 */ /* 0x000fe40005800000 */
[----:B------:R-:W-:Y:S02]  /*6090*/  CS2R R72, SRZ ;  /* 0x0000000000487805 */ /* 0x000fe4000001ff00 */
[----:B------:R-:W-:Y:S02]  /*60a0*/  LEA R71, R36, UR44, 0x3 ;  /* 0x0000002c24477c11 */ /* 0x000fe4000f8e18ff */
[----:B------:R-:W-:Y:S02]  /*60b0*/  @P1 LOP3.LUT R3, R3, 0x1, RZ, 0xc0, !PT ;  /* 0x0000000103031812 */ /* 0x000fe400078ec0ff */
[----:B------:R-:W-:Y:S02]  /*60c0*/  SHF.L.U32 R4, R94, 0x1f, RZ ;  /* 0x0000001f5e047819 */ /* 0x000fe400000006ff */
[----:B------:R-:W-:Y:S02]  /*60d0*/  ISETP.NE.U32.OR P6, PT, R3, 0x1, !P1 ;  /* 0x000000010300780c */ /* 0x000fe40004fc5470 */
[----:B------:R-:W-:Y:S02]  /*60e0*/  PLOP3.LUT P2, PT, PT, PT, UP1, 0x80, 0x8 ;  /* 0x000000000008781c */ /* 0x000fe40003f4f018 */
[----:B------:R-:W-:Y:S02]  /*60f0*/  LEA.HI R39, R36, R36, RZ, 0x1 ;  /* 0x0000002424277211 */ /* 0x000fe400078f08ff */
[----:B------:R-:W-:Y:S02]  /*6100*/  SEL R3, RZ, 0xffffffff, P4 ;  /* 0xffffffffff037807 */ /* 0x000fe40002000000 */
[----:B------:R-:W-:Y:S01]  /*6110*/  P2R R102, PR, RZ, 0x40 ;  /* 0x00000040ff667803 */ /* 0x000fe20000000000 */
[C---:B-1----:R-:W-:Y:S01]  /*6120*/  IMAD.SHL.U32 R0, R39.reuse, 0x80, RZ ;  /* 0x0000008027007824 */ /* 0x042fe200078e00ff */
[----:B------:R-:W-:Y:S03]  /*6130*/  LOP3.LUT R39, R39, 0xffe, RZ, 0xc0, !PT ;  /* 0x00000ffe27277812 */ /* 0x000fe600078ec0ff */
[----:B------:R-:W-:Y:S02]  /*6140*/  @P6 SHF.L.U32 R5, R91, 0x1f, RZ ;  /* 0x0000001f5b056819 */ /* 0x000fe400000006ff */
[----:B------:R-:W-:Y:S01]  /*6150*/  @P2 SEL R3, R6, R3, !P3 ;  /* 0x0000000306032207 */ /* 0x000fe20005800000 */
[----:B------:R-:W-:Y:S01]  /*6160*/  IMAD.IADD R39, R36, 0x1, -R39 ;  /* 0x0000000124277824 */ /* 0x000fe200078e0a27 */
[----:B------:R-:W1:Y:S01]  /*6170*/  @P6 SYNCS.PHASECHK.TRANS64.TRYWAIT P1, [R2+URZ+0x50], R5 ;  /* 0x00005005020065a7 */ /* 0x000e6200080211ff */
[----:B------:R-:W-:Y:S02]  /*6180*/  LOP3.LUT R0, R0, 0xffffff00, RZ, 0xc0, !PT ;  /* 0xffffff0000007812 */ /* 0x000fe400078ec0ff */
[----:B------:R-:W-:Y:S03]  /*6190*/  LOP3.LUT R3, R3, 0x1, RZ, 0xc0, !PT ;  /* 0x0000000103037812 */ /* 0x000fe600078ec0ff */
[----:B------:R-:W-:Y:S01]  /*61a0*/  IMAD.IADD R0, R37, 0x1, R0 ;  /* 0x0000000125007824 */ /* 0x000fe200078e0200 */
[----:B------:R-:W-:Y:S03]  /*61b0*/  ISETP.NE.U32.AND P5, PT, R3, 0x1, PT ;  /* 0x000000010300780c */ /* 0x000fe60003fa5070 */
[----:B------:R-:W-:Y:S01]  /*61c0*/  IMAD R39, R39, 0x100000, R0 ;  /* 0x0010000027277824 */ /* 0x000fe200078e0200 */
[----:B------:R-:W-:Y:S01]  /*61d0*/  P2R R101, PR, RZ, 0x20 ;  /* 0x00000020ff657803 */ /* 0x000fe20000000000 */
[----:B------:R2:W4:Y:S01]  /*61e0*/  SYNCS.PHASECHK.TRANS64.TRYWAIT P0, [R71+URZ+0xc0], R4 ;  /* 0x0000c004470075a7 */ /* 0x00052200080011ff */
[----:B-1----:R-:W-:Y:S01]  /*61f0*/  @P6 SEL R100, RZ, 0x1, !P1 ;  /* 0x00000001ff646807 */ /* 0x002fe20004800000 */
[----:B--2---:R-:W-:Y:S06]  /*6200*/  @!P6 BRA `(.L_x_99) ;  /* 0x000000000080e947 */ /* 0x004fec0003800000 */
[----:B------:R-:W-:Y:S01]  /*6210*/  @P5 IMAD R6, R93, 0x1000, R84 ;  /* 0x000010005d065824 */ /* 0x000fe200078e0254 */
[----:B------:R-:W1:Y:S01]  /*6220*/  S2R R0, SR_CgaCtaId ;  /* 0x0000000000007919 */ /* 0x000e620000008800 */
[----:B------:R-:W-:Y:S01]  /*6230*/  ISETP.NE.AND P1, PT, R100, RZ, PT ;  /* 0x000000ff6400720c */ /* 0x000fe20003f25270 */
[----:B------:R-:W-:Y:S01]  /*6240*/  BSSY B0, `(.L_x_100) ;  /* 0x000000b000007945 */ /* 0x000fe20003800000 */
[----:B------:R-:W-:Y:S01]  /*6250*/  @P5 VIADD R5, R6, UR44 ;  /* 0x0000002c06055c36 */ /* 0x000fe20008000000 */
[----:B------:R-:W-:Y:S02]  /*6260*/  CS2R R74, SRZ ;  /* 0x00000000004a7805 */ /* 0x000fe4000001ff00 */
[----:B------:R-:W-:Y:S02]  /*6270*/  CS2R R72, SRZ ;  /* 0x0000000000487805 */ /* 0x000fe4000001ff00 */
[----:B------:R-:W-:Y:S01]  /*6280*/  CS2R R78, SRZ ;  /* 0x00000000004e7805 */ /* 0x000fe2000001ff00 */
[----:B------:R-:W-:Y:S01]  /*6290*/  @P5 IMAD R5, R95, -0x10, R5 ;  /* 0xfffffff05f055824 */ /* 0x000fe200078e0205 */
[----:B------:R-:W-:Y:S04]  /*62a0*/  CS2R R76, SRZ ;  /* 0x00000000004c7805 */ /* 0x000fe8000001ff00 */
[----:B------:R-:W-:Y:S05]  /*62b0*/  @P1 BRA `(.L_x_101) ;  /* 0x00000000000c1947 */ /* 0x000fea0003800000 */
[----:B------:R-:W-:Y:S04]  /*62c0*/  SHF.L.U32 R3, R91, 0x1f, RZ ;  /* 0x0000001f5b037819 */ /* 0x000fe800000006ff */
[----:B------:R-:W2:Y:S02]  /*62d0*/  SYNCS.PHASECHK.TRANS64.TRYWAIT P1, [R2+URZ+0x50], R3 ;  /* 0x00005003020075a7 */ /* 0x000ea400080211ff */
[----:B--2---:R-:W-:Y:S05]  /*62e0*/  @!P1 BRA `(.L_x_102) ;  /* 0x0000004000209947 */ /* 0x004fea0003800000 */
.L_x_101:
[----:B------:R-:W-:Y:S05]  /*62f0*/  BSYNC B0 ;  /* 0x0000000000007941 */ /* 0x000fea0003800000 */
.L_x_100:
[----:B------:R-:W-:Y:S01]  /*6300*/  ISETP.NE.AND P1, PT, R101, RZ, PT ;  /* 0x000000ff6500720c */ /* 0x000fe20003f25270 */
[----:B--2---:R-:W-:Y:S02]  /*6310*/  VIADD R3, R2, 0x70 ;  /* 0x0000007002037836 */ /* 0x004fe40000000000 */
[----:B------:R-:W-:Y:S03]  /*6320*/  VIADD R93, R93, 0x1 ;  /* 0x000000015d5d7836 */ /* 0x000fe60000000000 */
[----:B-1----:R-:W-:Y:S07]  /*6330*/  PRMT R0, R0, 0x654, R3 ;  /* 0x0000065400007816 */ /* 0x002fee0000000003 */
[----:B------:R1:W2:Y:S04]  /*6340*/  @P1 LDS.128 R72, [R6+UR44+0x200] ;  /* 0x0002002c06481984 */ /* 0x0002a80008000c00 */
[----:B------:R1:W1:Y:S01]  /*6350*/  @P1 LDS.128 R76, [R5+0x210] ;  /* 0x00021000054c1984 */ /* 0x0002620000000c00 */
[C---:B------:R-:W-:Y:S01]  /*6360*/  ISETP.NE.AND P1, PT, R93.reuse, 0x4, PT ;  /* 0x000000045d00780c */ /* 0x040fe20003f25270 */
[----:B------:R-:W-:Y:S01]  /*6370*/  @!PT LDS RZ, [RZ] ;  /* 0x00000000fffff984 */ /* 0x000fe20000000800 */
[----:B------:R-:W-:Y:S01]  /*6380*/  @!PT LDS RZ, [RZ] ;  /* 0x00000000fffff984 */ /* 0x000fe20000000800 */
[----:B------:R-:W-:Y:S01]  /*6390*/  @!PT LDS RZ, [RZ] ;  /* 0x00000000fffff984 */ /* 0x000fe20000000800 */
[----:B------:R-:W-:Y:S01]  /*63a0*/  @!PT LDS RZ, [RZ] ;  /* 0x00000000fffff984 */ /* 0x000fe20000000800 */
[----:B------:R5:W-:Y:S06]  /*63b0*/  MEMBAR.ALL.CTA ;  /* 0x0000000000007992 */ /* 0x000bec0000008000 */
[----:B-----5:R-:W5:Y:S01]  /*63c0*/  FENCE.VIEW.ASYNC.S ;  /* 0x00000000000073c6 */ /* 0x020f620000000000 */
[----:B------:R-:W-:Y:S01]  /*63d0*/  SEL R93, R93, RZ, P1 ;  /* 0x000000ff5d5d7207 */ /* 0x000fe20000800000 */
[----:B-----5:R5:W-:Y:S02]  /*63e0*/  SYNCS.ARRIVE.TRANS64.RED.A1T0 RZ, [R0+URZ], RZ ;  /* 0x000000ff00ff79a7 */ /* 0x020be400081004ff */
[----:B-----5:R-:W-:Y:S04]  /*63f0*/  SEL R0, RZ, 0x1, P1 ;  /* 0x00000001ff007807 */ /* 0x020fe80000800000 */
[----:B--2---:R-:W-:Y:S02]  /*6400*/  LOP3.LUT R91, R91, R0, RZ, 0x3c, !PT ;  /* 0x000000005b5b7212 */ /* 0x004fe400078e3cff */
.L_x_99:
[----:B------:R-:W-:Y:S05]  /*6410*/  BSYNC B1 ;  /* 0x0000000000017941 */ /* 0x000fea0003800000 */
.L_x_98:
[----:B------:R-:W-:Y:S04]  /*6420*/  SHF.R.U32.HI R3, RZ, 0x15, R39 ;  /* 0x00000015ff037819 */ /* 0x000fe80000011627 */
[----:B------:R-:W-:Y:S01]  /*6430*/  LOP3.LUT P1, RZ, R3, 0x3, R86, 0x48, !PT ;  /* 0x0000000303ff7812 */ /* 0x000fe20007824856 */
[----:B------:R-:W-:Y:S01]  /*6440*/  @!UPT UIADD3 URZ, UPT, UPT, URZ, URZ, URZ ;  /* 0x000000fffffff290 */ /* 0x000fe2000fffe0ff */
[----:B----4-:R-:W-:Y:S11]  /*6450*/  @P0 BRA `(.L_x_103) ;  /* 0x0000000000080947 */ /* 0x010ff60003800000 */
[----:B------:R-:W2:Y:S02]  /*6460*/  SYNCS.PHASECHK.TRANS64.TRYWAIT P0, [R71+URZ+0xc0], R4 ;  /* 0x0000c004470075a7 */ /* 0x000ea400080011ff */
[----:B--2---:R-:W-:Y:S05]  /*6470*/  @!P0 BRA `(.L_x_104) ;  /* 0x0000003c00d08947 */ /* 0x004fea0003800000 */
.L_x_103:
[----:B------:R-:W-:Y:S05]  /*6480*/  @!P1 BRA `(.L_x_105) ;  /* 0x0000000000409947 */ /* 0x000fea0003800000 */
[----:B------:R-:W1:Y:S01]  /*6490*/  LDCU.64 UR8, c[0x4][0x78] ;  /* 0x01000f00ff0877ac */ /* 0x000e620008000a00 */
[----:B------:R-:W-:Y:S01]  /*64a0*/  MOV R3, 0x0 ;  /* 0x0000000000037802 */ /* 0x000fe20000000f00 */
[----:B------:R-:W-:Y:S02]  /*64b0*/  HFMA2 R12, -RZ, RZ, 0, 5.9604644775390625e-08 ;  /* 0x00000001ff0c7431 */ /* 0x000fe400000001ff */
[----:B------:R-:W-:Y:S02]  /*64c0*/  IMAD.MOV.U32 R8, RZ, RZ, 0x192 ;  /* 0x00000192ff087424 */ /* 0x000fe400078e00ff */
[----:B------:R-:W-:Y:S01]  /*64d0*/  IMAD.MOV.U32 R13, RZ, RZ, RZ ;  /* 0x000000ffff0d7224 */ /* 0x000fe200078e00ff */
[----:B------:R-:W4:Y:S01]  /*64e0*/  LDCU.64 UR6, c[0x4][0x80] ;  /* 0x01001000ff0677ac */ /* 0x000f220008000a00 */
[----:B------:R-:W3:Y:S01]  /*64f0*/  LDC.64 R2, c[0x4][R3] ;  /* 0x0100000003027b82 */ /* 0x000ee20000000a00 */
[----:B------:R-:W5:Y:S01]  /*6500*/  LDCU.64 UR4, c[0x4][0x18] ;  /* 0x01000300ff0477ac */ /* 0x000f620008000a00 */
[----:B-1----:R-:W-:Y:S01]  /*6510*/  MOV R5, UR9 ;  /* 0x0000000900057c02 */ /* 0x002fe20008000f00 */
[----:B--2---:R-:W-:Y:S01]  /*6520*/  IMAD.U32 R4, RZ, RZ, UR8 ;  /* 0x00000008ff047e24 */ /* 0x004fe2000f8e00ff */
[----:B----4-:R-:W-:Y:S01]  /*6530*/  MOV R7, UR7 ;  /* 0x0000000700077c02 */ /* 0x010fe20008000f00 */
[----:B------:R-:W-:Y:S01]  /*6540*/  IMAD.U32 R6, RZ, RZ, UR6 ;  /* 0x00000006ff067e24 */ /* 0x000fe2000f8e00ff */
[----:B-----5:R-:W-:Y:S01]  /*6550*/  MOV R11, UR5 ;  /* 0x00000005000b7c02 */ /* 0x020fe20008000f00 */
[----:B------:R-:W-:Y:S02]  /*6560*/  IMAD.U32 R10, RZ, RZ, UR4 ;  /* 0x00000004ff0a7e24 */ /* 0x000fe4000f8e00ff */
[----:B------:R-:W-:Y:S07]  /*6570*/  LEPC R20, `(.L_x_105) ;  /* 0x000000001014794e */ /* 0x000fee0000000000 */
[----:B---3--:R-:W-:Y:S05]  /*6580*/  CALL.ABS.NOINC R2 ;  /* 0x0000000002007343 */ /* 0x008fea0003c00000 */
.L_x_105:
[-C--:B------:R-:W-:Y:S01]  /*6590*/  F2FP.F16.E5M2.UNPACK_B R42, R72.reuse ;  /* 0x00000048ff2a723e */ /* 0x080fe200020004ff */
[----:B------:R-:W-:Y:S05]  /*65a0*/  WARPSYNC.ALL ;  /* 0x0000000000007948 */ /* 0x000fea0003800000 */
[----:B------:R-:W-:Y:S01]  /*65b0*/  R2UR UR4, R39 ;  /* 0x00000000270472ca */ /* 0x000fe200000e0000 */
[--C-:B------:R-:W-:Y:S01]  /*65c0*/  HADD2.F32 R40, -RZ, R42.reuse.H0_H0 ;  /* 0x2000002aff287230 */ /* 0x100fe20000004100 */
[----:B------:R-:W-:Y:S01]  /*65d0*/  F2FP.F16.E5M2.UNPACK_B R43, R72.H1 ;  /* 0x00000048ff2b723e */ /* 0x000fe200030004ff */
[----:B------:R-:W-:Y:S01]  /*65e0*/  HADD2.F32 R42, -RZ, R42.H1_H1 ;  /* 0x3000002aff2a7230 */ /* 0x000fe20000004100 */
[-C--:B------:R-:W-:Y:S01]  /*65f0*/  F2FP.F16.E5M2.UNPACK_B R45, R73.reuse ;  /* 0x00000049ff2d723e */ /* 0x080fe200020004ff */
[----:B------:R-:W-:Y:S01]  /*6600*/  BSSY.RECONVERGENT B0, `(.L_x_106) ;  /* 0x0000099000007945 */ /* 0x000fe20003800200 */
[----:B------:R-:W-:Y:S01]  /*6610*/  F2FP.F16.E5M2.UNPACK_B R47, R73.H1 ;  /* 0x00000049ff2f723e */ /* 0x000fe200030004ff */
[--C-:B------:R-:W-:Y:S01]  /*6620*/  HADD2.F32 R44, -RZ, R43.reuse.H0_H0 ;  /* 0x2000002bff2c7230 */ /* 0x100fe20000004100 */
[-C--:B------:R-:W-:Y:S01]  /*6630*/  F2FP.F16.E5M2.UNPACK_B R49, R74.reuse ;  /* 0x0000004aff31723e */ /* 0x080fe200020004ff */
[----:B------:R-:W-:Y:S01]  /*6640*/  HADD2.F32 R46, -RZ, R43.H1_H1 ;  /* 0x3000002bff2e7230 */ /* 0x000fe20000004100 */
[----:B------:R-:W-:Y:S01]  /*6650*/  F2FP.F16.E5M2.UNPACK_B R51, R74.H1 ;  /* 0x0000004aff33723e */ /* 0x000fe200030004ff */
[--C-:B------:R-:W-:Y:S01]  /*6660*/  HADD2.F32 R43, -RZ, R45.reuse.H0_H0 ;  /* 0x2000002dff2b7230 */ /* 0x100fe20000004100 */
[-C--:B------:R-:W-:Y:S01]  /*6670*/  F2FP.F16.E5M2.UNPACK_B R53, R75.reuse ;  /* 0x0000004bff35723e */ /* 0x080fe200020004ff */
[----:B-12---:R-:W-:Y:S01]  /*6680*/  LDTM.16dp32bit_t0_t15.x32 R4, tmem[UR4] ;  /* 0x00000004000479ee */ /* 0x006fe20008a80000 */
[----:B------:R-:W3:Y:S01]  /*6690*/  LDTM.16dp32bit_t16_t31.x32 R4, tmem[UR4+0x20] ;  /* 0x00002004000479ee */ /* 0x000ee20008aa0000 */
[----:B------:R-:W-:Y:S01]  /*66a0*/  IADD3 R112, PT, PT, R84, UR44, RZ ;  /* 0x0000002c54707c10 */ /* 0x000fe2000fffe0ff */
[----:B------:R-:W-:Y:S01]  /*66b0*/  HADD2.F32 R48, -RZ, R45.H1_H1 ;  /* 0x3000002dff307230 */ /* 0x000fe20000004100 */
[----:B------:R-:W-:Y:S01]  /*66c0*/  SHF.L.U32 R103, R90, 0x4, RZ ;  /* 0x000000045a677819 */ /* 0x000fe200000006ff */
[----:B------:R-:W-:Y:S01]  /*66d0*/  HADD2.F32 R52, -RZ, R49.H1_H1 ;  /* 0x30000031ff347230 */ /* 0x000fe20000004100 */
[----:B------:R-:W-:Y:S01]  /*66e0*/  F2FP.F16.E5M2.UNPACK_B R55, R75.H1 ;  /* 0x0000004bff37723e */ /* 0x000fe200030004ff */
[----:B------:R-:W-:Y:S01]  /*66f0*/  HADD2.F32 R56, -RZ, R53.H1_H1 ;  /* 0x30000035ff387230 */ /* 0x000fe20000004100 */
[-C--:B------:R-:W-:Y:S01]  /*6700*/  F2FP.F16.E5M2.UNPACK_B R57, R76.reuse ;  /* 0x0000004cff39723e */ /* 0x080fe200020004ff */
[--C-:B------:R-:W-:Y:S01]  /*6710*/  HADD2.F32 R45, -RZ, R47.reuse.H0_H0 ;  /* 0x2000002fff2d7230 */ /* 0x100fe20000004100 */
[----:B------:R-:W-:Y:S01]  /*6720*/  F2FP.F16.E5M2.UNPACK_B R59, R76.H1 ;  /* 0x0000004cff3b723e */ /* 0x000fe200030004ff */
[----:B------:R-:W-:Y:S01]  /*6730*/  HADD2.F32 R50, -RZ, R47.H1_H1 ;  /* 0x3000002fff327230 */ /* 0x000fe20000004100 */
[-C--:B------:R-:W-:Y:S01]  /*6740*/  F2FP.F16.E5M2.UNPACK_B R61, R77.reuse ;  /* 0x0000004dff3d723e */ /* 0x080fe200020004ff */
[----:B------:R-:W-:Y:S01]  /*6750*/  HADD2.F32 R47, -RZ, R49.H0_H0 ;  /* 0x20000031ff2f7230 */ /* 0x000fe20000004100 */
[----:B------:R-:W-:Y:S01]  /*6760*/  F2FP.F16.E5M2.UNPACK_B R63, R77.H1 ;  /* 0x0000004dff3f723e */ /* 0x000fe200030004ff */
[----:B------:R-:W-:Y:S01]  /*6770*/  HADD2.F32 R60, -RZ, R57.H1_H1 ;  /* 0x30000039ff3c7230 */ /* 0x000fe20000004100 */
[-C--:B------:R-:W-:Y:S01]  /*6780*/  F2FP.F16.E5M2.UNPACK_B R65, R78.reuse ;  /* 0x0000004eff41723e */ /* 0x080fe200020004ff */
[----:B------:R-:W-:Y:S01]  /*6790*/  HADD2.F32 R64, -RZ, R61.H1_H1 ;  /* 0x3000003dff407230 */ /* 0x000fe20000004100 */
[----:B------:R-:W-:Y:S01]  /*67a0*/  F2FP.F16.E5M2.UNPACK_B R67, R78.H1 ;  /* 0x0000004eff43723e */ /* 0x000fe200030004ff */
[----:B------:R-:W-:Y:S01]  /*67b0*/  HADD2.F32 R49, -RZ, R51.H0_H0 ;  /* 0x20000033ff317230 */ /* 0x000fe20000004100 */
[----:B------:R-:W-:Y:S01]  /*67c0*/  ISETP.NE.AND P0, PT, R97, RZ, PT ;  /* 0x000000ff6100720c */ /* 0x000fe20003f05270 */
[----:B------:R-:W-:Y:S01]  /*67d0*/  HADD2.F32 R68, -RZ, R65.H1_H1 ;  /* 0x30000041ff447230 */ /* 0x000fe20000004100 */
[----:B------:R-:W-:Y:S01]  /*67e0*/  ISETP.NE.AND P6, PT, R102, RZ, PT ;  /* 0x000000ff6600720c */ /* 0x000fe20003fc5270 */
[----:B------:R-:W-:Y:S02]  /*67f0*/  HADD2.F32 R54, -RZ, R51.H1_H1 ;  /* 0x30000033ff367230 */ /* 0x000fe40000004100 */
[C---:B---3--:R-:W-:Y:S01]  /*6800*/  FMUL R0, R38.reuse, R4 ;  /* 0x0000000426007220 */ /* 0x048fe20000400000 */
[C---:B------:R-:W-:Y:S01]  /*6810*/  FMUL R2, R38.reuse, R5 ;  /* 0x0000000526027220 */ /* 0x040fe20000400000 */
[C---:B------:R-:W-:Y:S01]  /*6820*/  FMUL R4, R38.reuse, R8 ;  /* 0x0000000826047220 */ /* 0x040fe20000400000 */
[C---:B------:R-:W-:Y:S01]  /*6830*/  FMUL R5, R38.reuse, R9 ;  /* 0x0000000926057220 */ /* 0x040fe20000400000 */
[C---:B------:R-:W-:Y:S01]  /*6840*/  FFMA R0, R41.reuse, R40, R0 ;  /* 0x0000002829007223 */ /* 0x040fe20000000000 */
[C---:B------:R-:W-:Y:S01]  /*6850*/  FFMA R2, R41.reuse, R42, R2 ;  /* 0x0000002a29027223 */ /* 0x040fe20000000002 */
[C---:B------:R-:W-:Y:S01]  /*6860*/  FMUL R8, R38.reuse, R12 ;  /* 0x0000000c26087220 */ /* 0x040fe20000400000 */
[C---:B------:R-:W-:Y:S01]  /*6870*/  FMUL R9, R38.reuse, R13 ;  /* 0x0000000d26097220 */ /* 0x040fe20000400000 */
[----:B------:R-:W-:Y:S02]  /*6880*/  HADD2.F32 R51, -RZ, R53.H0_H0 ;  /* 0x20000035ff337230 */ /* 0x000fe40000004100 */
[C---:B------:R-:W-:Y:S01]  /*6890*/  FMUL R12, R38.reuse, R16 ;  /* 0x00000010260c7220 */ /* 0x040fe20000400000 */
        /* <DEDUP_REMOVED lines=13> */
[C---:B------:R-:W-:Y:S01]  /*6970*/  FFMA R3, R41.reuse, R44, R3 ;  /* 0x0000002c29037223 */ /* 0x040fe20000000003 */
[----:B------:R-:W-:Y:S01]  /*6980*/  F2FP.F16.E5M2.UNPACK_B R40, R79 ;  /* 0x0000004fff28723e */ /* 0x000fe200020004ff */
[C---:B------:R-:W-:Y:S01]  /*6990*/  FFMA R7, R41.reuse, R46, R7 ;  /* 0x0000002e29077223 */ /* 0x040fe20000000007 */
[C---:B------:R-:W-:Y:S01]  /*69a0*/  FFMA R4, R41.reuse, R43, R4 ;  /* 0x0000002b29047223 */ /* 0x040fe20000000004 */
[----:B------:R-:W-:Y:S01]  /*69b0*/  F2FP.F16.E5M2.UNPACK_B R42, R79.H1 ;  /* 0x0000004fff2a723e */ /* 0x000fe200030004ff */
[C---:B------:R-:W-:Y:S01]  /*69c0*/  FFMA R5, R41.reuse, R48, R5 ;  /* 0x0000003029057223 */ /* 0x040fe20000000005 */
[----:B------:R-:W-:Y:S01]  /*69d0*/  FFMA R6, R41, R45, R6 ;  /* 0x0000002d29067223 */ /* 0x000fe20000000006 */
[----:B------:R-:W-:Y:S01]  /*69e0*/  F2FP.SATFINITE.E5M2.F32.PACK_AB_MERGE_C R99, R7, R3, RZ ;  /* 0x000000030763723e */ /* 0x000fe200048060ff */
[C---:B------:R-:W-:Y:S01]  /*69f0*/  FFMA R11, R41.reuse, R50, R11 ;  /* 0x00000032290b7223 */ /* 0x040fe2000000000b */
[C---:B------:R-:W-:Y:S01]  /*6a00*/  FFMA R8, R41.reuse, R47, R8 ;  /* 0x0000002f29087223 */ /* 0x040fe20000000008 */
[----:B------:R-:W-:Y:S01]  /*6a10*/  FMUL R10, R38, R14 ;  /* 0x0000000e260a7220 */ /* 0x000fe20000400000 */
[----:B------:R-:W-:Y:S01]  /*6a20*/  F2FP.SATFINITE.E5M2.F32.PACK_AB_MERGE_C R104, R2, R0, R99 ;  /* 0x000000000268723e */ /* 0x000fe20004806063 */
[----:B------:R-:W-:Y:S01]  /*6a30*/  FFMA R9, R41, R52, R9 ;  /* 0x0000003429097223 */ /* 0x000fe20000000009 */
[----:B------:R-:W-:Y:S01]  /*6a40*/  F2FP.SATFINITE.E5M2.F32.PACK_AB_MERGE_C R105, R11, R6, RZ ;  /* 0x000000060b69723e */ /* 0x000fe200048060ff */
[----:B------:R-:W-:Y:S01]  /*6a50*/  FFMA R10, R41, R49, R10 ;  /* 0x00000031290a7223 */ /* 0x000fe2000000000a */
[----:B------:R-:W-:Y:S01]  /*6a60*/  IADD3 R99, PT, PT, R112, R103, RZ ;  /* 0x0000006770637210 */ /* 0x000fe20007ffe0ff */
[C---:B------:R-:W-:Y:S01]  /*6a70*/  FMUL R15, R38.reuse, R15 ;  /* 0x0000000f260f7220 */ /* 0x040fe20000400000 */
[--C-:B------:R-:W-:Y:S01]  /*6a80*/  HADD2.F32 R53, -RZ, R55.reuse.H0_H0 ;  /* 0x20000037ff357230 */ /* 0x100fe20000004100 */
[----:B------:R-:W-:Y:S01]  /*6a90*/  F2FP.SATFINITE.E5M2.F32.PACK_AB_MERGE_C R105, R5, R4, R105 ;  /* 0x000000040569723e */ /* 0x000fe20004806069 */
[----:B------:R-:W-:Y:S02]  /*6aa0*/  HADD2.F32 R58, -RZ, R55.H1_H1 ;  /* 0x30000037ff3a7230 */ /* 0x000fe40000004100 */
[C---:B------:R-:W-:Y:S01]  /*6ab0*/  FFMA R15, R41.reuse, R54, R15 ;  /* 0x00000036290f7223 */ /* 0x040fe2000000000f */
[C---:B------:R-:W-:Y:S01]  /*6ac0*/  FFMA R12, R41.reuse, R51, R12 ;  /* 0x00000033290c7223 */ /* 0x040fe2000000000c */
[C---:B------:R-:W-:Y:S01]  /*6ad0*/  FFMA R13, R41.reuse, R56, R13 ;  /* 0x00000038290d7223 */ /* 0x040fe2000000000d */
[----:B------:R-:W-:Y:S02]  /*6ae0*/  HADD2.F32 R55, -RZ, R57.H0_H0 ;  /* 0x20000039ff377230 */ /* 0x000fe40000004100 */
[C---:B------:R-:W-:Y:S01]  /*6af0*/  FMUL R14, R38.reuse, R18 ;  /* 0x00000012260e7220 */ /* 0x040fe20000400000 */
[C---:B------:R-:W-:Y:S01]  /*6b00*/  FMUL R19, R38.reuse, R19 ;  /* 0x0000001326137220 */ /* 0x040fe20000400000 */
[--C-:B------:R-:W-:Y:S02]  /*6b10*/  HADD2.F32 R57, -RZ, R59.reuse.H0_H0 ;  /* 0x2000003bff397230 */ /* 0x100fe40000004100 */
[C---:B------:R-:W-:Y:S01]  /*6b20*/  FMUL R18, R38.reuse, R22 ;  /* 0x0000001626127220 */ /* 0x040fe20000400000 */
[C---:B------:R-:W-:Y:S01]  /*6b30*/  FFMA R14, R41.reuse, R53, R14 ;  /* 0x00000035290e7223 */ /* 0x040fe2000000000e */
[----:B------:R-:W-:Y:S02]  /*6b40*/  HADD2.F32 R62, -RZ, R59.H1_H1 ;  /* 0x3000003bff3e7230 */ /* 0x000fe40000004100 */
[C---:B------:R-:W-:Y:S01]  /*6b50*/  FFMA R19, R41.reuse, R58, R19 ;  /* 0x0000003a29137223 */ /* 0x040fe20000000013 */
[----:B------:R-:W-:Y:S02]  /*6b60*/  HADD2.F32 R59, -RZ, R61.H0_H0 ;  /* 0x2000003dff3b7230 */ /* 0x000fe40000004100 */
[C---:B------:R-:W-:Y:S01]  /*6b70*/  FMUL R23, R38.reuse, R23 ;  /* 0x0000001726177220 */ /* 0x040fe20000400000 */
[C---:B------:R-:W-:Y:S01]  /*6b80*/  FFMA R16, R41.reuse, R55, R16 ;  /* 0x0000003729107223 */ /* 0x040fe20000000010 */
[C---:B------:R-:W-:Y:S01]  /*6b90*/  FFMA R17, R41.reuse, R60, R17 ;  /* 0x0000003c29117223 */ /* 0x040fe20000000011 */
[--C-:B------:R-:W-:Y:S02]  /*6ba0*/  HADD2.F32 R61, -RZ, R63.reuse.H0_H0 ;  /* 0x2000003fff3d7230 */ /* 0x100fe40000004100 */
[C---:B------:R-:W-:Y:S01]  /*6bb0*/  FFMA R18, R41.reuse, R57, R18 ;  /* 0x0000003929127223 */ /* 0x040fe20000000012 */
[----:B------:R-:W-:Y:S02]  /*6bc0*/  HADD2.F32 R66, -RZ, R63.H1_H1 ;  /* 0x3000003fff427230 */ /* 0x000fe40000004100 */
[C---:B------:R-:W-:Y:S01]  /*6bd0*/  FMUL R22, R38.reuse, R26 ;  /* 0x0000001a26167220 */ /* 0x040fe20000400000 */
[----:B------:R-:W-:Y:S02]  /*6be0*/  HADD2.F32 R63, -RZ, R65.H0_H0 ;  /* 0x20000041ff3f7230 */ /* 0x000fe40000004100 */
[C---:B------:R-:W-:Y:S01]  /*6bf0*/  FFMA R23, R41.reuse, R62, R23 ;  /* 0x0000003e29177223 */ /* 0x040fe20000000017 */
[C---:B------:R-:W-:Y:S01]  /*6c00*/  FMUL R27, R38.reuse, R27 ;  /* 0x0000001b261b7220 */ /* 0x040fe20000400000 */
[C---:B------:R-:W-:Y:S01]  /*6c10*/  FFMA R20, R41.reuse, R59, R20 ;  /* 0x0000003b29147223 */ /* 0x040fe20000000014 */
[C---:B------:R-:W-:Y:S01]  /*6c20*/  FFMA R21, R41.reuse, R64, R21 ;  /* 0x0000004029157223 */ /* 0x040fe20000000015 */
[--C-:B------:R-:W-:Y:S02]  /*6c30*/  HADD2.F32 R65, -RZ, R67.reuse.H0_H0 ;  /* 0x20000043ff417230 */ /* 0x100fe40000004100 */
[C---:B------:R-:W-:Y:S01]  /*6c40*/  FFMA R22, R41.reuse, R61, R22 ;  /* 0x0000003d29167223 */ /* 0x040fe20000000016 */
[----:B------:R-:W-:Y:S02]  /*6c50*/  HADD2.F32 R70, -RZ, R67.H1_H1 ;  /* 0x30000043ff467230 */ /* 0x000fe40000004100 */
[C---:B------:R-:W-:Y:S01]  /*6c60*/  FMUL R26, R38.reuse, R30 ;  /* 0x0000001e261a7220 */ /* 0x040fe20000400000 */
[--C-:B------:R-:W-:Y:S02]  /*6c70*/  HADD2.F32 R67, -RZ, R40.reuse.H0_H0 ;  /* 0x20000028ff437230 */ /* 0x100fe40000004100 */
[C---:B------:R-:W-:Y:S01]  /*6c80*/  FFMA R27, R41.reuse, R66, R27 ;  /* 0x00000042291b7223 */ /* 0x040fe2000000001b */
[C---:B------:R-:W-:Y:S01]  /*6c90*/  FMUL R31, R38.reuse, R31 ;  /* 0x0000001f261f7220 */ /* 0x040fe20000400000 */
[C---:B------:R-:W-:Y:S01]  /*6ca0*/  FFMA R24, R41.reuse, R63, R24 ;  /* 0x0000003f29187223 */ /* 0x040fe20000000018 */
[----:B------:R-:W-:Y:S02]  /*6cb0*/  HADD2.F32 R40, -RZ, R40.H1_H1 ;  /* 0x30000028ff287230 */ /* 0x000fe40000004100 */
[C---:B------:R-:W-:Y:S01]  /*6cc0*/  FFMA R25, R41.reuse, R68, R25 ;  /* 0x0000004429197223 */ /* 0x040fe20000000019 */
[--C-:B------:R-:W-:Y:S02]  /*6cd0*/  HADD2.F32 R69, -RZ, R42.reuse.H0_H0 ;  /* 0x2000002aff457230 */ /* 0x100fe40000004100 */
[C---:B------:R-:W-:Y:S01]  /*6ce0*/  FFMA R26, R41.reuse, R65, R26 ;  /* 0x00000041291a7223 */ /* 0x040fe2000000001a */
[----:B------:R-:W-:Y:S02]  /*6cf0*/  HADD2.F32 R42, -RZ, R42.H1_H1 ;  /* 0x3000002aff2a7230 */ /* 0x000fe40000004100 */
[C---:B------:R-:W-:Y:S01]  /*6d00*/  FMUL R30, R38.reuse, R34 ;  /* 0x00000022261e7220 */ /* 0x040fe20000400000 */
[----:B------:R-:W-:Y:S01]  /*6d10*/  FFMA R31, R41, R70, R31 ;  /* 0x00000046291f7223 */ /* 0x000fe2000000001f */
[----:B------:R-:W-:Y:S01]  /*6d20*/  FMUL R35, R38, R35 ;  /* 0x0000002326237220 */ /* 0x000fe20000400000 */
[----:B------:R-:W-:Y:S01]  /*6d30*/  F2FP.SATFINITE.E5M2.F32.PACK_AB_MERGE_C R106, R15, R10, RZ ;  /* 0x0000000a0f6a723e */ /* 0x000fe200048060ff */
[----:B------:R-:W-:Y:S01]  /*6d40*/  FFMA R28, R41, R67, R28 ;  /* 0x00000043291c7223 */ /* 0x000fe2000000001c */
[----:B------:R-:W-:Y:S01]  /*6d50*/  F2FP.SATFINITE.E5M2.F32.PACK_AB_MERGE_C R107, R19, R14, RZ ;  /* 0x0000000e136b723e */ /* 0x000fe200048060ff */
[C---:B------:R-:W-:Y:S01]  /*6d60*/  FFMA R29, R41.reuse, R40, R29 ;  /* 0x00000028291d7223 */ /* 0x040fe2000000001d */
[C---:B------:R-:W-:Y:S01]  /*6d70*/  FFMA R30, R41.reuse, R69, R30 ;  /* 0x00000045291e7223 */ /* 0x040fe2000000001e */
[----:B------:R-:W-:Y:S01]  /*6d80*/  FFMA R35, R41, R42, R35 ;  /* 0x0000002a29237223 */ /* 0x000fe20000000023 */
[----:B------:R-:W-:Y:S02]  /*6d90*/  F2FP.SATFINITE.E5M2.F32.PACK_AB_MERGE_C R106, R9, R8, R106 ;  /* 0x00000008096a723e */ /* 0x000fe4000480606a */
[----:B------:R-:W-:Y:S02]  /*6da0*/  F2FP.SATFINITE.E5M2.F32.PACK_AB_MERGE_C R107, R13, R12, R107 ;  /* 0x0000000c0d6b723e */ /* 0x000fe4000480606b */
[----:B------:R-:W-:Y:S02]  /*6db0*/  F2FP.SATFINITE.E5M2.F32.PACK_AB_MERGE_C R108, R23, R18, RZ ;  /* 0x00000012176c723e */ /* 0x000fe400048060ff */
[----:B------:R-:W-:Y:S01]  /*6dc0*/  F2FP.SATFINITE.E5M2.F32.PACK_AB_MERGE_C R109, R27, R22, RZ ;  /* 0x000000161b6d723e */ /* 0x000fe200048060ff */
[----:B------:R1:W-:Y:S01]  /*6dd0*/  STS.128 [R84+UR44+0x4200], R104 ;  /* 0x0042006854007988 */ /* 0x0003e20008000c2c */
[----:B------:R-:W-:Y:S02]  /*6de0*/  F2FP.SATFINITE.E5M2.F32.PACK_AB_MERGE_C R113, R31, R26, RZ ;  /* 0x0000001a1f71723e */ /* 0x000fe400048060ff */
[----:B------:R-:W-:Y:S02]  /*6df0*/  F2FP.SATFINITE.E5M2.F32.PACK_AB_MERGE_C R114, R35, R30, RZ ;  /* 0x0000001e2372723e */ /* 0x000fe400048060ff */
[----:B------:R-:W-:Y:S02]  /*6e00*/  F2FP.SATFINITE.E5M2.F32.PACK_AB_MERGE_C R108, R17, R16, R108 ;  /* 0x00000010116c723e */ /* 0x000fe4000480606c */
[----:B------:R-:W-:Y:S02]  /*6e10*/  F2FP.SATFINITE.E5M2.F32.PACK_AB_MERGE_C R109, R21, R20, R109 ;  /* 0x00000014156d723e */ /* 0x000fe4000480606d */
[----:B------:R-:W-:Y:S02]  /*6e20*/  F2FP.SATFINITE.E5M2.F32.PACK_AB_MERGE_C R110, R25, R24, R113 ;  /* 0x00000018196e723e */ /* 0x000fe40004806071 */
[----:B------:R-:W-:Y:S02]  /*6e30*/  F2FP.SATFINITE.E5M2.F32.PACK_AB_MERGE_C R111, R29, R28, R114 ;  /* 0x0000001c1d6f723e */ /* 0x000fe40004806072 */
[----:B------:R-:W-:Y:S02]  /*6e40*/  LEA R112, R93, UR44, 0x3 ;  /* 0x0000002c5d707c11 */ /* 0x000fe4000f8e18ff */
[----:B------:R-:W-:Y:S01]  /*6e50*/  @P6 SHF.L.U32 R113, R91, 0x1f, RZ ;  /* 0x0000001f5b716819 */ /* 0x000fe200000006ff */
[----:B------:R1:W-:Y:S01]  /*6e60*/  STS.128 [R99+0x4210], R108 ;  /* 0x0042106c63007388 */ /* 0x0003e20000000c00 */
[----:B------:R-:W-:Y:S01]  /*6e70*/  @!PT LDS RZ, [RZ] ;  /* 0x00000000fffff984 */ /* 0x000fe20000000800 */
[----:B------:R-:W-:Y:S01]  /*6e80*/  @!PT LDS RZ, [RZ] ;  /* 0x00000000fffff984 */ /* 0x000fe20000000800 */
[----:B------:R-:W-:Y:S01]  /*6e90*/  @!PT LDS RZ, [RZ] ;  /* 0x00000000fffff984 */ /* 0x000fe20000000800 */
[----:B------:R-:W-:Y:S01]  /*6ea0*/  @!PT LDS RZ, [RZ] ;  /* 0x00000000fffff984 */ /* 0x000fe20000000800 */
[----:B------:R2:W-:Y:S07]  /*6eb0*/  MEMBAR.ALL.CTA ;  /* 0x0000000000007992 */ /* 0x0005ee0000008000 */
[----:B--2---:R-:W2:Y:S02]  /*6ec0*/  FENCE.VIEW.ASYNC.S ;  /* 0x00000000000073c6 */ /* 0x004ea40000000000 */
[----:B--2---:R-:W-:Y:S06]  /*6ed0*/  BAR.SYNC.DEFER_BLOCKING 0x1, 0x80 ;  /* 0x0042000000007b1d */ /* 0x004fec0000010000 */
[----:B------:R-:W-:Y:S05]  /*6ee0*/  @P0 BRA `(.L_x_107) ;  /* 0x0000000000280947 */ /* 0x000fea0003800000 */
[----:B------:R-:W-:Y:S01]  /*6ef0*/  UIADD3 UR4, UPT, UPT, UR44, 0x4200, URZ ;  /* 0x000042002c047890 */ /* 0x000fe2000fffe0ff */
[----:B------:R-:W-:Y:S05]  /*6f00*/  UMOV UR51, UR36 ;  /* 0x0000002400337c82 */ /* 0x000fea0008000000 */
[----:B------:R-:W-:Y:S01]  /*6f10*/  MOV R96, UR4 ;  /* 0x0000000400607c02 */ /* 0x000fe20008000f00 */
[----:B------:R-:W-:Y:S03]  /*6f20*/  UIADD3 UR4, UP0, UPT, UR62, 0x680, URZ ;  /* 0x000006803e047890 */ /* 0x000fe6000ff1e0ff */
[----:B------:R-:W-:Y:S01]  /*6f30*/  R2UR UR48, R96 ;  /* 0x00000000603072ca */ /* 0x000fe200000e0000 */
[----:B------:R-:W-:Y:S11]  /*6f40*/  UIADD3.X UR5, UPT, UPT, URZ, UR63, URZ, UP0, !UPT ;  /* 0x0000003fff057290 */ /* 0x000ff600087fe4ff */
[----:B------:R-:W-:Y:S01]  /*6f50*/  @!UPT UIADD3 URZ, UPT, UPT, URZ, URZ, URZ ;  /* 0x000000fffffff290 */ /* 0x000fe2000fffe0ff */
[----:B------:R2:W-:Y:S01]  /*6f60*/  UTMASTG.3D [UR48], [UR4] ;  /* 0x00000030040073b5 */ /* 0x0005e20008010000 */
[----:B------:R0:W-:Y:S01]  /*6f70*/  UTMACMDFLUSH ;  /* 0x00000000000079b7 */ /* 0x0001e20000000000 */
[----:B--2---:R-:W-:Y:S04]  /*6f80*/  DEPBAR.LE SB0, 0x1 ;  /* 0x000080400000791a */ /* 0x004fe80000000000 */
.L_x_107:
[----:B------:R-:W-:Y:S05]  /*6f90*/  BSYNC.RECONVERGENT B0 ;  /* 0x0000000000007941 */ /* 0x000fea0003800200 */
.L_x_106:
[----:B------:R-:W-:Y:S06]  /*6fa0*/  BAR.SYNC.DEFER_BLOCKING 0x1, 0x80 ;  /* 0x0042000000007b1d */ /* 0x000fec0000010000 */
[----:B------:R-:W2:Y:S01]  /*6fb0*/  @P6 SYNCS.PHASECHK.TRANS64.TRYWAIT P0, [R112+URZ+0x50], R113 ;  /* 0x00005071700065a7 */ /* 0x000ea200080011ff */
[----:B------:R-:W-:Y:S01]  /*6fc0*/  BSSY B1, `(.L_x_108) ;  /* 0x0000020000017945 */ /* 0x000fe20003800000 */
[----:B--2---:R-:W-:Y:S03]  /*6fd0*/  @P6 SEL R100, RZ, 0x1, !P0 ;  /* 0x00000001ff646807 */ /* 0x004fe60004000000 */
[----:B------:R-:W-:Y:S05]  /*6fe0*/  @!P6 BRA `(.L_x_109) ;  /* 0x000000000074e947 */ /* 0x000fea0003800000 */
[----:B------:R-:W-:Y:S01]  /*6ff0*/  ISETP.NE.AND P1, PT, R101, RZ, PT ;  /* 0x000000ff6500720c */ /* 0x000fe20003f25270 */
[----:B------:R-:W2:Y:S01]  /*7000*/  S2R R0, SR_CgaCtaId ;  /* 0x0000000000007919 */ /* 0x000ea20000008800 */
[----:B------:R-:W-:Y:S01]  /*7010*/  ISETP.NE.AND P0, PT, R100, RZ, PT ;  /* 0x000000ff6400720c */ /* 0x000fe20003f05270 */
[----:B------:R-:W-:Y:S10]  /*7020*/  BSSY B0, `(.L_x_110) ;  /* 0x0000008000007945 */ /* 0x000ff40003800000 */
[----:B------:R-:W-:Y:S05]  /*7030*/  @P1 IMAD R2, R93, 0x1000, R84 ;  /* 0x000010005d021824 */ /* 0x000fea00078e0254 */
[----:B------:R-:W-:Y:S05]  /*7040*/  @P1 IADD3 R4, PT, PT, R2, UR44, RZ ;  /* 0x0000002c02041c10 */ /* 0x000fea000fffe0ff */
[----:B------:R-:W-:Y:S01]  /*7050*/  @P1 IMAD.IADD R4, R4, 0x1, R103 ;  /* 0x0000000104041824 */ /* 0x000fe200078e0267 */
[----:B------:R-:W-:Y:S06]  /*7060*/  @P0 BRA `(.L_x_111) ;  /* 0x00000000000c0947 */ /* 0x000fec0003800000 */
[----:B------:R-:W-:Y:S04]  /*7070*/  SHF.L.U32 R3, R91, 0x1f, RZ ;  /* 0x0000001f5b037819 */ /* 0x000fe800000006ff */
[----:B------:R-:W3:Y:S02]  /*7080*/  SYNCS.PHASECHK.TRANS64.TRYWAIT P0, [R112+URZ+0x50], R3 ;  /* 0x00005003700075a7 */ /* 0x000ee400080011ff */
[----:B---3--:R-:W-:Y:S05]  /*7090*/  @!P0 BRA `(.L_x_112) ;  /* 0x0000003000dc8947 */ /* 0x008fea0003800000 */
.L_x_111:
[----:B------:R-:W-:Y:S05]  /*70a0*/  BSYNC B0 ;  /* 0x0000000000007941 */ /* 0x000fea0003800000 */
.L_x_110:
[----:B------:R-:W-:Y:S01]  /*70b0*/  ISETP.NE.AND P0, PT, R101, RZ, PT ;  /* 0x000000ff6500720c */ /* 0x000fe20003f05270 */
[----:B---3--:R-:W-:Y:S02]  /*70c0*/  VIADD R3, R112, 0x70 ;  /* 0x0000007070037836 */ /* 0x008fe40000000000 */
[----:B------:R-:W-:Y:S03]  /*70d0*/  VIADD R93, R93, 0x1 ;  /* 0x000000015d5d7836 */ /* 0x000fe60000000000 */
[----:B--2---:R-:W-:Y:S07]  /*70e0*/  PRMT R0, R0, 0x654, R3 ;  /* 0x0000065400007816 */ /* 0x004fee0000000003 */
[----:B------:R2:W3:Y:S04]  /*70f0*/  @P0 LDS.128 R72, [R2+UR44+0x200] ;  /* 0x0002002c02480984 */ /* 0x0004e80008000c00 */
[----:B------:R2:W4:Y:S01]  /*7100*/  @P0 LDS.128 R76, [R4+0x210] ;  /* 0x00021000044c0984 */ /* 0x0005220000000c00 */
        /* <DEDUP_REMOVED lines=10> */
[----:B--23--:R-:W-:Y:S02]  /*71b0*/  LOP3.LUT R91, R91, R0, RZ, 0x3c, !PT ;  /* 0x000000005b5b7212 */ /* 0x00cfe400078e3cff */
.L_x_109:
[----:B------:R-:W-:Y:S05]  /*71c0*/  BSYNC B1 ;  /* 0x0000000000017941 */ /* 0x000fea0003800000 */
.L_x_108:
[----:B------:R-:W-:Y:S05]  /*71d0*/  VIADD R3, R39, 0x40 ;  /* 0x0000004027037836 */ /* 0x000fea0000000000 */
[----:B------:R-:W-:Y:S04]  /*71e0*/  SHF.R.U32.HI R3, RZ, 0x15, R3 ;  /* 0x00000015ff037819 */ /* 0x000fe80000011603 */
[----:B------:R-:W-:Y:S11]  /*71f0*/  LOP3.LUT P0, RZ, R3, 0x3, R86, 0x48, !PT ;  /* 0x0000000303ff7812 */ /* 0x000ff60007804856 */
[----:B------:R-:W-:Y:S02]  /*7200*/  @!UPT UIADD3 URZ, UPT, UPT, URZ, URZ, URZ ;  /* 0x000000fffffff290 */ /* 0x000fe4000fffe0ff */
[----:B------:R-:W-:Y:S05]  /*7210*/  @!P0 BRA `(.L_x_113) ;  /* 0x0000000000408947 */ /* 0x000fea0003800000 */
[----:B------:R-:W2:Y:S01]  /*7220*/  LDCU.64 UR8, c[0x4][0x78] ;  /* 0x01000f00ff0877ac */ /* 0x000ea20008000a00 */
[----:B------:R-:W-:Y:S01]  /*7230*/  MOV R3, 0x0 ;  /* 0x0000000000037802 */ /* 0x000fe20000000f00 */
[----:B------:R-:W-:Y:S02]  /*7240*/  HFMA2 R12, -RZ, RZ, 0, 5.9604644775390625e-08 ;  /* 0x00000001ff0c7431 */ /* 0x000fe400000001ff */
[----:B------:R-:W-:Y:S02]  /*7250*/  IMAD.MOV.U32 R8, RZ, RZ, 0x192 ;  /* 0x00000192ff087424 */ /* 0x000fe400078e00ff */
[----:B------:R-:W-:Y:S01]  /*7260*/  IMAD.MOV.U32 R13, RZ, RZ, RZ ;  /* 0x000000ffff0d7224 */ /* 0x000fe200078e00ff */
[----:B------:R-:W3:Y:S01]  /*7270*/  LDCU.64 UR6, c[0x4][0x80] ;  /* 0x01001000ff0677ac */ /* 0x000ee20008000a00 */
[----:B------:R-:W1:Y:S01]  /*7280*/  LDC.64 R2, c[0x4][R3] ;  /* 0x0100000003027b82 */ /* 0x000e620000000a00 */
[----:B------:R-:W5:Y:S01]  /*7290*/  LDCU.64 UR4, c[0x4][0x18] ;  /* 0x01000300ff0477ac */ /* 0x000f620008000a00 */
[----:B--2---:R-:W-:Y:S01]  /*72a0*/  MOV R5, UR9 ;  /* 0x0000000900057c02 */ /* 0x004fe20008000f00 */
[----:B------:R-:W-:Y:S01]  /*72b0*/  IMAD.U32 R4, RZ, RZ, UR8 ;  /* 0x00000008ff047e24 */ /* 0x000fe2000f8e00ff */
[----:B---3--:R-:W-:Y:S01]  /*72c0*/  MOV R7, UR7 ;  /* 0x0000000700077c02 */ /* 0x008fe20008000f00 */
[----:B------:R-:W-:Y:S01]  /*72d0*/  IMAD.U32 R6, RZ, RZ, UR6 ;  /* 0x00000006ff067e24 */ /* 0x000fe2000f8e00ff */
[----:B-----5:R-:W-:Y:S01]  /*72e0*/  MOV R11, UR5 ;  /* 0x00000005000b7c02 */ /* 0x020fe20008000f00 */
[----:B------:R-:W-:Y:S02]  /*72f0*/  IMAD.U32 R10, RZ, RZ, UR4 ;  /* 0x00000004ff0a7e24 */ /* 0x000fe4000f8e00ff */
[----:B------:R-:W-:Y:S07]  /*7300*/  LEPC R20, `(.L_x_113) ;  /* 0x000000001014794e */ /* 0x000fee0000000000 */
[----:B-1--4-:R-:W-:Y:S05]  /*7310*/  CALL.ABS.NOINC R2 ;  /* 0x0000000002007343 */ /* 0x012fea0003c00000 */
.L_x_113:
        /* <DEDUP_REMOVED lines=14> */
[----:B------:R-:W-:Y:S01]  /*7400*/  F2FP.F16.E5M2.UNPACK_B R54, R75 ;  /* 0x0000004bff36723e */ /* 0x000fe200020004ff */
[----:B------:R-:W-:Y:S01]  /*7410*/  LDTM.16dp32bit_t0_t15.x32 R4, tmem[UR4+0x40] ;  /* 0x00004004000479ee */ /* 0x000fe20008a80000 */
[----:B------:R-:W2:Y:S01]  /*7420*/  LDTM.16dp32bit_t16_t31.x32 R4, tmem[UR4+0x60] ;  /* 0x00006004000479ee */ /* 0x000ea20008aa0000 */
[----:B------:R-:W-:Y:S01]  /*7430*/  HADD2.F32 R46, -RZ, R46.H1_H1 ;  /* 0x3000002eff2e7230 */ /* 0x000fe20000004100 */
[----:B----4-:R-:W-:Y:S01]  /*7440*/  F2FP.F16.E5M2.UNPACK_B R58, R76 ;  /* 0x0000004cff3a723e */ /* 0x010fe200020004ff */
[--C-:B------:R-:W-:Y:S01]  /*7450*/  HADD2.F32 R49, -RZ, R50.reuse.H0_H0 ;  /* 0x20000032ff317230 */ /* 0x100fe20000004100 */
[----:B------:R-:W-:Y:S01]  /*7460*/  F2FP.F16.E5M2.UNPACK_B R62, R77 ;  /* 0x0000004dff3e723e */ /* 0x000fe200020004ff */
[----:B------:R-:W-:Y:S01]  /*7470*/  HADD2.F32 R50, -RZ, R50.H1_H1 ;  /* 0x30000032ff327230 */ /* 0x000fe20000004100 */
[----:B------:R-:W-:Y:S01]  /*7480*/  F2FP.F16.E5M2.UNPACK_B R66, R78 ;  /* 0x0000004eff42723e */ /* 0x000fe200020004ff */
[--C-:B------:R-:W-:Y:S01]  /*7490*/  HADD2.F32 R53, -RZ, R54.reuse.H0_H0 ;  /* 0x20000036ff357230 */ /* 0x100fe20000004100 */
[----:B------:R-:W-:Y:S01]  /*74a0*/  F2FP.F16.E5M2.UNPACK_B R70, R79 ;  /* 0x0000004fff46723e */ /* 0x000fe200020004ff */
[----:B------:R-:W-:Y:S01]  /*74b0*/  HADD2.F32 R54, -RZ, R54.H1_H1 ;  /* 0x30000036ff367230 */ /* 0x000fe20000004100 */
[----:B------:R-:W-:Y:S01]  /*74c0*/  F2FP.F16.E5M2.UNPACK_B R56, R75.H1 ;  /* 0x0000004bff38723e */ /* 0x000fe200030004ff */
[--C-:B------:R-:W-:Y:S01]  /*74d0*/  HADD2.F32 R57, -RZ, R58.reuse.H0_H0 ;  /* 0x2000003aff397230 */ /* 0x100fe20000004100 */
[----:B------:R-:W-:Y:S01]  /*74e0*/  F2FP.F16.E5M2.UNPACK_B R60, R76.H1 ;  /* 0x0000004cff3c723e */ /* 0x000fe200030004ff */
[----:B------:R-:W-:Y:S01]  /*74f0*/  HADD2.F32 R58, -RZ, R58.H1_H1 ;  /* 0x3000003aff3a7230 */ /* 0x000fe20000004100 */
[----:B------:R-:W-:Y:S01]  /*7500*/  F2FP.F16.E5M2.UNPACK_B R64, R77.H1 ;  /* 0x0000004dff40723e */ /* 0x000fe200030004ff */
[--C-:B------:R-:W-:Y:S01]  /*7510*/  HADD2.F32 R61, -RZ, R62.reuse.H0_H0 ;  /* 0x2000003eff3d7230 */ /* 0x100fe20000004100 */
[----:B------:R-:W-:Y:S01]  /*7520*/  F2FP.F16.E5M2.UNPACK_B R68, R78.H1 ;  /* 0x0000004eff44723e */ /* 0x000fe200030004ff */
[----:B------:R-:W-:Y:S01]  /*7530*/  HADD2.F32 R62, -RZ, R62.H1_H1 ;  /* 0x3000003eff3e7230 */ /* 0x000fe20000004100 */
[----:B------:R-:W-:Y:S01]  /*7540*/  ISETP.NE.AND P0, PT, R97, RZ, PT ;  /* 0x000000ff6100720c */ /* 0x000fe20003f05270 */
[--C-:B------:R-:W-:Y:S01]  /*7550*/  HADD2.F32 R65, -RZ, R66.reuse.H0_H0 ;  /* 0x20000042ff417230 */ /* 0x100fe20000004100 */
[----:B------:R-:W-:Y:S01]  /*7560*/  ISETP.NE.AND P6, PT, R102, RZ, PT ;  /* 0x000000ff6600720c */ /* 0x000fe20003fc5270 */
[----:B------:R-:W-:Y:S02]  /*7570*/  HADD2.F32 R66, -RZ, R66.H1_H1 ;  /* 0x30000042ff427230 */ /* 0x000fe40000004100 */
[--C-:B------:R-:W-:Y:S02]  /*7580*/  HADD2.F32 R69, -RZ, R70.reuse.H0_H0 ;  /* 0x20000046ff457230 */ /* 0x100fe40000004100 */
[C---:B--2---:R-:W-:Y:S01]  /*7590*/  FMUL R0, R38.reuse, R4 ;  /* 0x0000000426007220 */ /* 0x044fe20000400000 */
[C---:B------:R-:W-:Y:S01]  /*75a0*/  FMUL R2, R38.reuse, R5 ;  /* 0x0000000526027220 */ /* 0x040fe20000400000 */
[C---:B------:R-:W-:Y:S01]  /*75b0*/  FMUL R4, R38.reuse, R8 ;  /* 0x0000000826047220 */ /* 0x040fe20000400000 */
[C---:B------:R-:W-:Y:S01]  /*75c0*/  FMUL R5, R38.reuse, R9 ;  /* 0x0000000926057220 */ /* 0x040fe20000400000 */
[C---:B------:R-:W-:Y:S01]  /*75d0*/  FFMA R0, R41.reuse, R40, R0 ;  /* 0x0000002829007223 */ /* 0x040fe20000000000 */
[C---:B------:R-:W-:Y:S01]  /*75e0*/  FFMA R2, R41.reuse, R43, R2 ;  /* 0x0000002b29027223 */ /* 0x040fe20000000002 */
        /* <DEDUP_REMOVED lines=10> */
[----:B------:R-:W-:Y:S02]  /*7690*/  HADD2.F32 R70, -RZ, R70.H1_H1 ;  /* 0x30000046ff467230 */ /* 0x000fe40000004100 */
[C---:B------:R-:W-:Y:S01]  /*76a0*/  FMUL R28, R38.reuse, R32 ;  /* 0x00000020261c7220 */ /* 0x040fe20000400000 */
[C---:B------:R-:W-:Y:S01]  /*76b0*/  FMUL R29, R38.reuse, R33 ;  /* 0x00000021261d7220 */ /* 0x040fe20000400000 */
[C---:B------:R-:W-:Y:S01]  /*76c0*/  FMUL R3, R38.reuse, R6 ;  /* 0x0000000626037220 */ /* 0x040fe20000400000 */
[C---:B------:R-:W-:Y:S01]  /*76d0*/  FMUL R7, R38.reuse, R7 ;  /* 0x0000000726077220 */ /* 0x040fe20000400000 */
[--C-:B------:R-:W-:Y:S02]  /*76e0*/  HADD2.F32 R47, -RZ, R48.reuse.H0_H0 ;  /* 0x20000030ff2f7230 */ /* 0x100fe40000004100 */
[C---:B------:R-:W-:Y:S01]  /*76f0*/  FMUL R6, R38.reuse, R10 ;  /* 0x0000000a26067220 */ /* 0x040fe20000400000 */
[C---:B------:R-:W-:Y:S01]  /*7700*/  FFMA R3, R41.reuse, R42, R3 ;  /* 0x0000002a29037223 */ /* 0x040fe20000000003 */
[----:B------:R-:W-:Y:S02]  /*7710*/  HADD2.F32 R48, -RZ, R48.H1_H1 ;  /* 0x30000030ff307230 */ /* 0x000fe40000004100 */
[C---:B------:R-:W-:Y:S01]  /*7720*/  FFMA R7, R41.reuse, R44, R7 ;  /* 0x0000002c29077223 */ /* 0x040fe20000000007 */
[C---:B------:R-:W-:Y:S01]  /*7730*/  FFMA R4, R41.reuse, R45, R4 ;  /* 0x0000002d29047223 */ /* 0x040fe20000000004 */
[C---:B------:R-:W-:Y:S01]  /*7740*/  FFMA R5, R41.reuse, R46, R5 ;  /* 0x0000002e29057223 */ /* 0x040fe20000000005 */
[----:B------:R-:W-:Y:S01]  /*7750*/  FFMA R6, R41, R47, R6 ;  /* 0x0000002f29067223 */ /* 0x000fe20000000006 */
[----:B------:R-:W-:Y:S01]  /*7760*/  FMUL R11, R38, R11 ;  /* 0x0000000b260b7220 */ /* 0x000fe20000400000 */
[----:B------:R-:W-:Y:S01]  /*7770*/  F2FP.F16.E5M2.UNPACK_B R40, R79.H1 ;  /* 0x0000004fff28723e */ /* 0x000fe200030004ff */
[--C-:B------:R-:W-:Y:S01]  /*7780*/  HADD2.F32 R51, -RZ, R52.reuse.H0_H0 ;  /* 0x20000034ff337230 */ /* 0x100fe20000004100 */
[----:B-1----:R-:W-:Y:S01]  /*7790*/  F2FP.SATFINITE.E5M2.F32.PACK_AB_MERGE_C R105, R7, R3, RZ ;  /* 0x000000030769723e */ /* 0x002fe200048060ff */
[C---:B------:R-:W-:Y:S01]  /*77a0*/  FFMA R11, R41.reuse, R48, R11 ;  /* 0x00000030290b7223 */ /* 0x040fe2000000000b */
[C---:B------:R-:W-:Y:S01]  /*77b0*/  FFMA R8, R41.reuse, R49, R8 ;  /* 0x0000003129087223 */ /* 0x040fe20000000008 */
[----:B------:R-:W-:Y:S01]  /*77c0*/  FFMA R9, R41, R50, R9 ;  /* 0x0000003229097223 */ /* 0x000fe20000000009 */
[----:B------:R-:W-:Y:S01]  /*77d0*/  F2FP.SATFINITE.E5M2.F32.PACK_AB_MERGE_C R104, R2, R0, R105 ;  /* 0x000000000268723e */ /* 0x000fe20004806069 */
[----:B------:R-:W-:Y:S01]  /*77e0*/  HADD2.F32 R52, -RZ, R52.H1_H1 ;  /* 0x30000034ff347230 */ /* 0x000fe20000004100 */
[----:B------:R-:W-:Y:S01]  /*77f0*/  F2FP.SATFINITE.E5M2.F32.PACK_AB_MERGE_C R106, R11, R6, RZ ;  /* 0x000000060b6a723e */ /* 0x000fe200048060ff */
[C---:B------:R-:W-:Y:S01]  /*7800*/  FMUL R10, R38.reuse, R14 ;  /* 0x0000000e260a7220 */ /* 0x040fe20000400000 */
[C---:B------:R-:W-:Y:S01]  /*7810*/  FMUL R15, R38.reuse, R15 ;  /* 0x0000000f260f7220 */ /* 0x040fe20000400000 */
[--C-:B------:R-:W-:Y:S01]  /*7820*/  HADD2.F32 R55, -RZ, R56.reuse.H0_H0 ;  /* 0x20000038ff377230 */ /* 0x100fe20000004100 */
[----:B------:R-:W-:Y:S01]  /*7830*/  F2FP.SATFINITE.E5M2.F32.PACK_AB_MERGE_C R105, R5, R4, R106 ;  /* 0x000000040569723e */ /* 0x000fe2000480606a */
[C---:B------:R-:W-:Y:S01]  /*7840*/  FFMA R10, R41.reuse, R51, R10 ;  /* 0x00000033290a7223 */ /* 0x040fe2000000000a */
[C---:B------:R-:W-:Y:S01]  /*7850*/  FFMA R15, R41.reuse, R52, R15 ;  /* 0x00000034290f7223 */ /* 0x040fe2000000000f */
[C---:B------:R-:W-:Y:S01]  /*7860*/  FFMA R12, R41.reuse, R53, R12 ;  /* 0x00000035290c7223 */ /* 0x040fe2000000000c */
[C---:B------:R-:W-:Y:S01]  /*7870*/  FFMA R13, R41.reuse, R54, R13 ;  /* 0x00000036290d7223 */ /* 0x040fe2000000000d */
[----:B------:R-:W-:Y:S02]  /*7880*/  HADD2.F32 R56, -RZ, R56.H1_H1 ;  /* 0x30000038ff387230 */ /* 0x000fe40000004100 */
[C---:B------:R-:W-:Y:S01]  /*7890*/  FMUL R14, R38.reuse, R18 ;  /* 0x00000012260e7220 */ /* 0x040fe20000400000 */
[C---:B------:R-:W-:Y:S01]  /*78a0*/  FMUL R19, R38.reuse, R19 ;  /* 0x0000001326137220 */ /* 0x040fe20000400000 */
[--C-:B------:R-:W-:Y:S02]  /*78b0*/  HADD2.F32 R59, -RZ, R60.reuse.H0_H0 ;  /* 0x2000003cff3b7230 */ /* 0x100fe40000004100 */
[C---:B------:R-:W-:Y:S01]  /*78c0*/  FMUL R18, R38.reuse, R22 ;  /* 0x0000001626127220 */ /* 0x040fe20000400000 */
[C---:B------:R-:W-:Y:S01]  /*78d0*/  FFMA R14, R41.reuse, R55, R14 ;  /* 0x00000037290e7223 */ /* 0x040fe2000000000e */
[----:B------:R-:W-:Y:S02]  /*78e0*/  HADD2.F32 R60, -RZ, R60.H1_H1 ;  /* 0x3000003cff3c7230 */ /* 0x000fe40000004100 */
        /* <DEDUP_REMOVED lines=8> */
[C---:B------:R-:W-:Y:S01]  /*7970*/  FFMA R23, R41.reuse, R60, R23 ;  /* 0x0000003c29177223 */ /* 0x040fe20000000017 */
[C---:B------:R-:W-:Y:S01]  /*7980*/  FMUL R27, R38.reuse, R27 ;  /* 0x0000001b261b7220 */ /* 0x040fe20000400000 */
[C---:B------:R-:W-:Y:S01]  /*7990*/  FFMA R20, R41.reuse, R61, R20 ;  /* 0x0000003d29147223 */ /* 0x040fe20000000014 */
[C---:B------:R-:W-:Y:S01]  /*79a0*/  FFMA R21, R41.reuse, R62, R21 ;  /* 0x0000003e29157223 */ /* 0x040fe20000000015 */
[--C-:B------:R-:W-:Y:S02]  /*79b0*/  HADD2.F32 R67, -RZ, R68.reuse.H0_H0 ;  /* 0x20000044ff437230 */ /* 0x100fe40000004100 */
[----:B------:R-:W-:Y:S01]  /*79c0*/  FFMA R22, R41, R63, R22 ;  /* 0x0000003f29167223 */ /* 0x000fe20000000016 */
[----:B------:R-:W-:Y:S02]  /*79d0*/  HADD2.F32 R68, -RZ, R68.H1_H1 ;  /* 0x30000044ff447230 */ /* 0x000fe40000004100 */
[C---:B------:R-:W-:Y:S01]  /*79e0*/  FMUL R26, R38.reuse, R30 ;  /* 0x0000001e261a7220 */ /* 0x040fe20000400000 */
[----:B------:R-:W-:Y:S01]  /*79f0*/  F2FP.SATFINITE.E5M2.F32.PACK_AB_MERGE_C R107, R15, R10, RZ ;  /* 0x0000000a0f6b723e */ /* 0x000fe200048060ff */
        /* <DEDUP_REMOVED lines=8> */
[----:B------:R-:W-:Y:S01]  /*7a80*/  F2FP.SATFINITE.E5M2.F32.PACK_AB_MERGE_C R106, R9, R8, R107 ;  /* 0x00000008096a723e */ /* 0x000fe2000480606b */
[----:B------:R-:W-:Y:S01]  /*7a90*/  FFMA R31, R41, R68, R31 ;  /* 0x00000044291f7223 */ /* 0x000fe2000000001f */
[----:B------:R-:W-:Y:S01]  /*7aa0*/  FMUL R35, R38, R35 ;  /* 0x0000002326237220 */ /* 0x000fe20000400000 */
[----:B------:R-:W-:Y:S01]  /*7ab0*/  F2FP.SATFINITE.E5M2.F32.PACK_AB_MERGE_C R107, R19, R14, RZ ;  /* 0x0000000e136b723e */ /* 0x000fe200048060ff */
[C---:B------:R-:W-:Y:S01]  /*7ac0*/  FFMA R28, R41.reuse, R69, R28 ;  /* 0x00000045291c7223 */ /* 0x040fe2000000001c */
[C---:B------:R-:W-:Y:S01]  /*7ad0*/  FFMA R29, R41.reuse, R70, R29 ;  /* 0x00000046291d7223 */ /* 0x040fe2000000001d */
[C---:B------:R-:W-:Y:S01]  /*7ae0*/  FFMA R30, R41.reuse, R43, R30 ;  /* 0x0000002b291e7223 */ /* 0x040fe2000000001e */
[----:B------:R-:W-:Y:S01]  /*7af0*/  FFMA R35, R41, R40, R35 ;  /* 0x0000002829237223 */ /* 0x000fe20000000023 */
        /* <DEDUP_REMOVED lines=21> */
[----:B------:R-:W-:Y:S02]  /*7c50*/  UIADD3 UR4, UP0, UPT, UR62, 0x680, URZ ;  /* 0x000006803e047890 */ /* 0x000fe4000ff1e0ff */
[----:B------:R-:W-:Y:S02]  /*7c60*/  UIADD3 UR9, UPT, UPT, UR49, 0x40, URZ ;  /* 0x0000004031097890 */ /* 0x000fe4000fffe0ff */
[----:B------:R-:W-:Y:S02]  /*7c70*/  UIADD3 UR8, UPT, UPT, UR44, 0x5200, URZ ;  /* 0x000052002c087890 */ /* 0x000fe4000fffe0ff */
[----:B------:R-:W-:Y:S01]  /*7c80*/  UIADD3.X UR5, UPT, UPT, URZ, UR63, URZ, UP0, !UPT ;  /* 0x0000003fff057290 */ /* 0x000fe200087fe4ff */
[----:B------:R-:W-:Y:S01]  /*7c90*/  UMOV UR10, UR50 ;  /* 0x00000032000a7c82 */ /* 0x000fe20008000000 */
[----:B------:R-:W-:Y:S07]  /*7ca0*/  UMOV UR11, UR36 ;  /* 0x00000024000b7c82 */ /* 0x000fee0008000000 */
[----:B------:R2:W-:Y:S01]  /*7cb0*/  UTMASTG.3D [UR8], [UR4] ;  /* 0x00000008040073b5 */ /* 0x0005e20008010000 */
[----:B------:R0:W-:Y:S01]  /*7cc0*/  UTMACMDFLUSH ;  /* 0x00000000000079b7 */ /* 0x0001e20000000000 */
[----:B--2---:R-:W-:Y:S04]  /*7cd0*/  DEPBAR.LE SB0, 0x1 ;  /* 0x000080400000791a */ /* 0x004fe80000000000 */
.L_x_115:
[----:B------:R-:W-:Y:S05]  /*7ce0*/  BSYNC.RECONVERGENT B0 ;  /* 0x0000000000007941 */ /* 0x000fea0003800200 */
.L_x_114:
        /* <DEDUP_REMOVED lines=16> */
.L_x_119:
[----:B------:R-:W-:Y:S05]  /*7df0*/  BSYNC B0 ;  /* 0x0000000000007941 */ /* 0x000fea0003800000 */
.L_x_118:
        /* <DEDUP_REMOVED lines=17> */
.L_x_117:
[----:B------:R-:W-:Y:S05]  /*7f10*/  BSYNC B1 ;  /* 0x0000000000017941 */ /* 0x000fea0003800000 */
.L_x_116:
        /* <DEDUP_REMOVED lines=21> */
.L_x_121:
        /* <DEDUP_REMOVED lines=18> */
[----:B------:R-:W-:Y:S01]  /*8190*/  ISETP.NE.AND P6, PT, R102, RZ, PT ;  /* 0x000000ff6600720c */ /* 0x000fe20003fc5270 */
[--C-:B------:R-:W-:Y:S01]  /*81a0*/  HADD2.F32 R49, -RZ, R50.reuse.H0_H0 ;  /* 0x20000032ff317230 */ /* 0x100fe20000004100 */
[----:B----4-:R-:W-:Y:S01]  /*81b0*/  F2FP.F16.E5M2.UNPACK_B R58, R76 ;  /* 0x0000004cff3a723e */ /* 0x010fe200020004ff */
[----:B------:R-:W-:Y:S01]  /*81c0*/  HADD2.F32 R50, -RZ, R50.H1_H1 ;  /* 0x30000032ff327230 */ /* 0x000fe20000004100 */
[----:B------:R-:W-:Y:S01]  /*81d0*/  F2FP.F16.E5M2.UNPACK_B R62, R77 ;  /* 0x0000004dff3e723e */ /* 0x000fe200020004ff */
[--C-:B------:R-:W-:Y:S01]  /*81e0*/  HADD2.F32 R53, -RZ, R54.reuse.H0_H0 ;  /* 0x20000036ff357230 */ /* 0x100fe20000004100 */
[----:B------:R-:W-:Y:S01]  /*81f0*/  F2FP.F16.E5M2.UNPACK_B R66, R78 ;  /* 0x0000004eff42723e */ /* 0x000fe200020004ff */
[----:B------:R-:W-:Y:S01]  /*8200*/  HADD2.F32 R54, -RZ, R54.H1_H1 ;  /* 0x30000036ff367230 */ /* 0x000fe20000004100 */
[----:B------:R-:W-:Y:S01]  /*8210*/  F2FP.F16.E5M2.UNPACK_B R70, R79 ;  /* 0x0000004fff46723e */ /* 0x000fe200020004ff */
[--C-:B------:R-:W-:Y:S01]  /*8220*/  HADD2.F32 R57, -RZ, R58.reuse.H0_H0 ;  /* 0x2000003aff397230 */ /* 0x100fe20000004100 */
[----:B------:R-:W-:Y:S01]  /*8230*/  F2FP.F16.E5M2.UNPACK_B R56, R75.H1 ;  /* 0x0000004bff38723e */ /* 0x000fe200030004ff */
[----:B------:R-:W-:Y:S01]  /*8240*/  HADD2.F32 R58, -RZ, R58.H1_H1 ;  /* 0x3000003aff3a7230 */ /* 0x000fe20000004100 */
[----:B------:R-:W-:Y:S01]  /*8250*/  F2FP.F16.E5M2.UNPACK_B R60, R76.H1 ;  /* 0x0000004cff3c723e */ /* 0x000fe200030004ff */
[--C-:B------:R-:W-:Y:S01]  /*8260*/  HADD2.F32 R61, -RZ, R62.reuse.H0_H0 ;  /* 0x2000003eff3d7230 */ /* 0x100fe20000004100 */
[----:B------:R-:W-:Y:S01]  /*8270*/  F2FP.F16.E5M2.UNPACK_B R64, R77.H1 ;  /* 0x0000004dff40723e */ /* 0x000fe200030004ff */
[----:B------:R-:W-:Y:S01]  /*8280*/  HADD2.F32 R62, -RZ, R62.H1_H1 ;  /* 0x3000003eff3e7230 */ /* 0x000fe20000004100 */
[----:B------:R-:W-:Y:S01]  /*8290*/  F2FP.F16.E5M2.UNPACK_B R68, R78.H1 ;  /* 0x0000004eff44723e */ /* 0x000fe200030004ff */
        /* <DEDUP_REMOVED lines=112> */
[----:B------:R-:W-:Y:S02]  /*89a0*/  UIADD3 UR4, UPT, UPT, UR44, 0x4200, URZ ;  /* 0x000042002c047890 */ /* 0x000fe4000fffe0ff */
[----:B------:R-:W-:Y:S01]  /*89b0*/  UIADD3 UR9, UPT, UPT, UR49, 0x80, URZ ;  /* 0x0000008031097890 */ /* 0x000fe2000fffe0ff */
[----:B------:R-:W-:Y:S01]  /*89c0*/  UMOV UR10, UR50 ;  /* 0x00000032000a7c82 */ /* 0x000fe20008000000 */
[----:B------:R-:W-:Y:S02]  /*89d0*/  UMOV UR11, UR36 ;  /* 0x00000024000b7c82 */ /* 0x000fe40008000000 */
        /* <DEDUP_REMOVED lines=8> */
.L_x_123:
[----:B------:R-:W-:Y:S05]  /*8a60*/  BSYNC.RECONVERGENT B0 ;  /* 0x0000000000007941 */ /* 0x000fea0003800200 */
.L_x_122:
        /* <DEDUP_REMOVED lines=16> */
.L_x_127:
[----:B------:R-:W-:Y:S05]  /*8b70*/  BSYNC B0 ;  /* 0x0000000000007941 */ /* 0x000fea0003800000 */
.L_x_126:
        /* <DEDUP_REMOVED lines=17> */
.L_x_125:
[----:B------:R-:W-:Y:S05]  /*8c90*/  BSYNC B1 ;  /* 0x0000000000017941 */ /* 0x000fea0003800000 */
.L_x_124:
        /* <DEDUP_REMOVED lines=21> */
.L_x_129:
[----:B------:R-:W-:Y:S01]  /*8df0*/  ISETP.NE.AND P0, PT, R97, RZ, PT ;  /* 0x000000ff6100720c */ /* 0x000fe20003f05270 */
[----:B------:R-:W-:Y:S05]  /*8e00*/  WARPSYNC.ALL ;  /* 0x0000000000007948 */ /* 0x000fea0003800000 */
[----:B------:R-:W-:Y:S01]  /*8e10*/  R2UR UR4, R39 ;  /* 0x00000000270472ca */ /* 0x000fe200000e0000 */
[----:B------:R-:W2:Y:S01]  /*8e20*/  S2UR UR6, SR_CgaCtaId ;  /* 0x00000000000679c3 */ /* 0x000ea20000008800 */
[-C--:B------:R-:W-:Y:S01]  /*8e30*/  F2FP.F16.E5M2.UNPACK_B R42, R72.reuse ;  /* 0x00000048ff2a723e */ /* 0x080fe200020004ff */
[----:B------:R-:W-:Y:S01]  /*8e40*/  BSSY.RECONVERGENT B0, `(.L_x_130) ;  /* 0x000009b000007945 */ /* 0x000fe20003800200 */
[----:B------:R-:W-:Y:S02]  /*8e50*/  F2FP.F16.E5M2.UNPACK_B R72, R72.H1 ;  /* 0x00000048ff48723e */ /* 0x000fe400030004ff */
[-C--:B------:R-:W-:Y:S01]  /*8e60*/  F2FP.F16.E5M2.UNPACK_B R46, R73.reuse ;  /* 0x00000049ff2e723e */ /* 0x080fe200020004ff */
[--C-:B------:R-:W-:Y:S01]  /*8e70*/  HADD2.F32 R40, -RZ, R42.reuse.H0_H0 ;  /* 0x2000002aff287230 */ /* 0x100fe20000004100 */
[----:B------:R-:W-:Y:S01]  /*8e80*/  F2FP.F16.E5M2.UNPACK_B R73, R73.H1 ;  /* 0x00000049ff49723e */ /* 0x000fe200030004ff */
[----:B------:R-:W-:Y:S01]  /*8e90*/  HADD2.F32 R42, -RZ, R42.H1_H1 ;  /* 0x3000002aff2a7230 */ /* 0x000fe20000004100 */
[-C--:B------:R-:W-:Y:S01]  /*8ea0*/  F2FP.F16.E5M2.UNPACK_B R50, R74.reuse ;  /* 0x0000004aff32723e */ /* 0x080fe200020004ff */
[----:B------:R-:W-:Y:S01]  /*8eb0*/  HADD2.F32 R43, -RZ, R72.H0_H0 ;  /* 0x20000048ff2b7230 */ /* 0x000fe20000004100 */
[----:B------:R-:W-:Y:S01]  /*8ec0*/  F2FP.F16.E5M2.UNPACK_B R74, R74.H1 ;  /* 0x0000004aff4a723e */ /* 0x000fe200030004ff */
[----:B------:R-:W-:Y:S01]  /*8ed0*/  LDTM.16dp32bit_t0_t15.x32 R4, tmem[UR4+0xc0] ;  /* 0x0000c004000479ee */ /* 0x000fe20008a80000 */
[----:B------:R-:W3:Y:S01]  /*8ee0*/  LDTM.16dp32bit_t16_t31.x32 R4, tmem[UR4+0xe0] ;  /* 0x0000e004000479ee */ /* 0x000ee20008aa0000 */
[----:B------:R-:W-:Y:S01]  /*8ef0*/  NOP ;  /* 0x0000000000007918 */ /* 0x000fe20000000000 */
[--C-:B------:R-:W-:Y:S01]  /*8f00*/  HADD2.F32 R45, -RZ, R46.reuse.H0_H0 ;  /* 0x2000002eff2d7230 */ /* 0x100fe20000004100 */
[----:B------:R-:W-:Y:S01]  /*8f10*/  R2UR UR5, R71 ;  /* 0x00000000470572ca */ /* 0x000fe200000e0000 */
[----:B------:R-:W-:Y:S01]  /*8f20*/  HADD2.F32 R46, -RZ, R46.H1_H1 ;  /* 0x3000002eff2e7230 */ /* 0x000fe20000004100 */
[----:B------:R-:W-:Y:S01]  /*8f30*/  F2FP.F16.E5M2.UNPACK_B R54, R75 ;  /* 0x0000004bff36723e */ /* 0x000fe200020004ff */
        /* <DEDUP_REMOVED lines=10> */
[----:B------:R-:W-:Y:S01]  /*8fe0*/  UIADD3 UR4, UPT, UPT, UR5, 0xe0, URZ ;  /* 0x000000e005047890 */ /* 0x000fe2000fffe0ff */
[----:B------:R-:W-:Y:S01]  /*8ff0*/  HADD2.F32 R59, -RZ, R58.H1_H1 ;  /* 0x3000003aff3b7230 */ /* 0x000fe20000004100 */
[----:B------:R-:W-:Y:S01]  /*9000*/  F2FP.F16.E5M2.UNPACK_B R76, R76.H1 ;  /* 0x0000004cff4c723e */ /* 0x000fe200030004ff */
[--C-:B------:R-:W-:Y:S01]  /*9010*/  HADD2.F32 R60, -RZ, R62.reuse.H0_H0 ;  /* 0x2000003eff3c7230 */ /* 0x100fe20000004100 */
[----:B------:R-:W-:Y:S01]  /*9020*/  F2FP.F16.E5M2.UNPACK_B R77, R77.H1 ;  /* 0x0000004dff4d723e */ /* 0x000fe200030004ff */
[----:B------:R-:W-:Y:S01]  /*9030*/  HADD2.F32 R63, -RZ, R62.H1_H1 ;  /* 0x3000003eff3f7230 */ /* 0x000fe20000004100 */
[----:B------:R-:W-:Y:S01]  /*9040*/  F2FP.F16.E5M2.UNPACK_B R78, R78.H1 ;  /* 0x0000004eff4e723e */ /* 0x000fe200030004ff */
[--C-:B------:R-:W-:Y:S01]  /*9050*/  HADD2.F32 R64, -RZ, R66.reuse.H0_H0 ;  /* 0x20000042ff407230 */ /* 0x100fe20000004100 */
[----:B--2---:R-:W-:Y:S01]  /*9060*/  UPRMT UR4, UR6, 0x654, UR4 ;  /* 0x0000065406047896 */ /* 0x004fe20008000004 */
        /* <DEDUP_REMOVED lines=8> */
[----:B------:R-:W-:Y:S01]  /*90f0*/  SYNCS.ARRIVE.TRANS64.RED.A1T0 RZ, [UR4], RZ ;  /* 0x000000ffffff79a7 */ /* 0x000fe20008100404 */
[C---:B------:R-:W-:Y:S01]  /*9100*/  FMUL R16, R38.reuse, R16 ;  /* 0x0000001026107220 */ /* 0x040fe20000400000 */
[C---:B------:R-:W-:Y:S01]  /*9110*/  FMUL R17, R38.reuse, R17 ;  /* 0x0000001126117220 */ /* 0x040fe20000400000 */
[C---:B------:R-:W-:Y:S01]  /*9120*/  FMUL R0, R38.reuse, R20 ;  /* 0x0000001426007220 */ /* 0x040fe20000400000 */
[C---:B------:R-:W-:Y:S01]  /*9130*/  FMUL R2, R38.reuse, R21 ;  /* 0x0000001526027220 */ /* 0x040fe20000400000 */
[C---:B------:R-:W-:Y:S01]  /*9140*/  FMUL R20, R38.reuse, R25 ;  /* 0x0000001926147220 */ /* 0x040fe20000400000 */
[----:B------:R-:W-:Y:S02]  /*9150*/  HADD2.F32 R67, -RZ, R66.H1_H1 ;  /* 0x30000042ff437230 */ /* 0x000fe40000004100 */
[C---:B------:R-:W-:Y:S01]  /*9160*/  FMUL R6, R38.reuse, R6 ;  /* 0x0000000626067220 */ /* 0x040fe20000400000 */
[----:B------:R-:W-:Y:S02]  /*9170*/  HADD2.F32 R44, -RZ, R72.H1_H1 ;  /* 0x30000048ff2c7230 */ /* 0x000fe40000004100 */
[C---:B------:R-:W-:Y:S01]  /*9180*/  FMUL R7, R38.reuse, R7 ;  /* 0x0000000726077220 */ /* 0x040fe20000400000 */
[--C-:B------:R-:W-:Y:S02]  /*9190*/  HADD2.F32 R47, -RZ, R73.reuse.H0_H0 ;  /* 0x20000049ff2f7230 */ /* 0x100fe40000004100 */
[C---:B------:R-:W-:Y:S01]  /*91a0*/  FFMA R6, R41.reuse, R43, R6 ;  /* 0x0000002b29067223 */ /* 0x040fe20000000006 */
[--C-:B------:R-:W-:Y:S02]  /*91b0*/  HADD2.F32 R40, -RZ, R68.reuse.H0_H0 ;  /* 0x20000044ff287230 */ /* 0x100fe40000004100 */
[C---:B------:R-:W-:Y:S01]  /*91c0*/  FFMA R7, R41.reuse, R44, R7 ;  /* 0x0000002c29077223 */ /* 0x040fe20000000007 */
[C---:B------:R-:W-:Y:S01]  /*91d0*/  FFMA R8, R41.reuse, R45, R8 ;  /* 0x0000002d29087223 */ /* 0x040fe20000000008 */
[----:B------:R-:W-:Y:S01]  /*91e0*/  FFMA R9, R41, R46, R9 ;  /* 0x0000002e29097223 */ /* 0x000fe20000000009 */
[----:B------:R-:W-:Y:S02]  /*91f0*/  HADD2.F32 R43, -RZ, R68.H1_H1 ;  /* 0x30000044ff2b7230 */ /* 0x000fe40000004100 */
[C---:B------:R-:W-:Y:S01]  /*9200*/  FMUL R10, R38.reuse, R10 ;  /* 0x0000000a260a7220 */ /* 0x040fe20000400000 */
[----:B------:R-:W-:Y:S01]  /*9210*/  HADD2.F32 R48, -RZ, R73.H1_H1 ;  /* 0x30000049ff307230 */ /* 0x000fe20000004100 */
[----:B------:R-:W-:Y:S01]  /*9220*/  F2FP.SATFINITE.E5M2.F32.PACK_AB_MERGE_C R100, R7, R6, RZ ;  /* 0x000000060764723e */ /* 0x000fe200048060ff */
[C---:B------:R-:W-:Y:S01]  /*9230*/  FMUL R7, R38.reuse, R24 ;  /* 0x0000001826077220 */ /* 0x040fe20000400000 */
[----:B------:R-:W-:Y:S01]  /*9240*/  FFMA R10, R41, R47, R10 ;  /* 0x0000002f290a7223 */ /* 0x000fe2000000000a */
[C---:B------:R-:W-:Y:S01]  /*9250*/  FMUL R24, R38.reuse, R29 ;  /* 0x0000001d26187220 */ /* 0x040fe20000400000 */
[----:B------:R-:W-:Y:S01]  /*9260*/  F2FP.SATFINITE.E5M2.F32.PACK_AB_MERGE_C R100, R5, R4, R100 ;  /* 0x000000040564723e */ /* 0x000fe20004806064 */
[C---:B------:R-:W-:Y:S01]  /*9270*/  FMUL R11, R38.reuse, R11 ;  /* 0x0000000b260b7220 */ /* 0x040fe20000400000 */
[--C-:B------:R-:W-:Y:S02]  /*9280*/  HADD2.F32 R51, -RZ, R74.reuse.H0_H0 ;  /* 0x2000004aff337230 */ /* 0x100fe40000004100 */
[C---:B------:R-:W-:Y:S01]  /*9290*/  FMUL R14, R38.reuse, R14 ;  /* 0x0000000e260e7220 */ /* 0x040fe20000400000 */
[----:B------:R-:W-:Y:S02]  /*92a0*/  HADD2.F32 R52, -RZ, R74.H1_H1 ;  /* 0x3000004aff347230 */ /* 0x000fe40000004100 */
[C---:B------:R-:W-:Y:S01]  /*92b0*/  FFMA R11, R41.reuse, R48, R11 ;  /* 0x00000030290b7223 */ /* 0x040fe2000000000b */
[C---:B------:R-:W-:Y:S01]  /*92c0*/  FFMA R12, R41.reuse, R49, R12 ;  /* 0x00000031290c7223 */ /* 0x040fe2000000000c */
[C---:B------:R-:W-:Y:S01]  /*92d0*/  FFMA R13, R41.reuse, R50, R13 ;  /* 0x00000032290d7223 */ /* 0x040fe2000000000d */
[----:B------:R-:W-:Y:S01]  /*92e0*/  FFMA R14, R41, R51, R14 ;  /* 0x00000033290e7223 */ /* 0x000fe2000000000e */
[C---:B------:R-:W-:Y:S01]  /*92f0*/  FMUL R15, R38.reuse, R15 ;  /* 0x0000000f260f7220 */ /* 0x040fe20000400000 */
[--C-:B------:R-:W-:Y:S01]  /*9300*/  HADD2.F32 R55, -RZ, R75.reuse.H0_H0 ;  /* 0x2000004bff377230 */ /* 0x100fe20000004100 */
[----:B------:R-:W-:Y:S01]  /*9310*/  F2FP.SATFINITE.E5M2.F32.PACK_AB_MERGE_C R101, R11, R10, RZ ;  /* 0x0000000a0b65723e */ /* 0x000fe200048060ff */
[----:B------:R-:W-:Y:S02]  /*9320*/  HADD2.F32 R56, -RZ, R75.H1_H1 ;  /* 0x3000004bff387230 */ /* 0x000fe40000004100 */
[C---:B------:R-:W-:Y:S01]  /*9330*/  FFMA R15, R41.reuse, R52, R15 ;  /* 0x00000034290f7223 */ /* 0x040fe2000000000f */
[----:B------:R-:W-:Y:S01]  /*9340*/  FFMA R16, R41, R53, R16 ;  /* 0x0000003529107223 */ /* 0x000fe20000000010 */
[----:B------:R-:W-:Y:S01]  /*9350*/  F2FP.SATFINITE.E5M2.F32.PACK_AB_MERGE_C R101, R9, R8, R101 ;  /* 0x000000080965723e */ /* 0x000fe20004806065 */
[----:B------:R-:W-:Y:S01]  /*9360*/  FFMA R17, R41, R54, R17 ;  /* 0x0000003629117223 */ /* 0x000fe20000000011 */
[C---:B------:R-:W-:Y:S01]  /*9370*/  FMUL R18, R38.reuse, R18 ;  /* 0x0000001226127220 */ /* 0x040fe20000400000 */
[----:B------:R-:W-:Y:S01]  /*9380*/  F2FP.SATFINITE.E5M2.F32.PACK_AB_MERGE_C R102, R15, R14, RZ ;  /* 0x0000000e0f66723e */ /* 0x000fe200048060ff */
[C---:B------:R-:W-:Y:S01]  /*9390*/  FMUL R19, R38.reuse, R19 ;  /* 0x0000001326137220 */ /* 0x040fe20000400000 */
[--C-:B------:R-:W-:Y:S02]  /*93a0*/  HADD2.F32 R58, -RZ, R76.reuse.H0_H0 ;  /* 0x2000004cff3a7230 */ /* 0x100fe40000004100 */
[----:B------:R-:W-:Y:S01]  /*93b0*/  FFMA R18, R41, R55, R18 ;  /* 0x0000003729127223 */ /* 0x000fe20000000012 */
[----:B------:R-:W-:Y:S01]  /*93c0*/  F2FP.SATFINITE.E5M2.F32.PACK_AB_MERGE_C R102, R13, R12, R102 ;  /* 0x0000000c0d66723e */ /* 0x000fe20004806066 */
[C---:B------:R-:W-:Y:S01]  /*93d0*/  FFMA R19, R41.reuse, R56, R19 ;  /* 0x0000003829137223 */ /* 0x040fe20000000013 */
[----:B------:R-:W-:Y:S02]  /*93e0*/  HADD2.F32 R61, -RZ, R76.H1_H1 ;  /* 0x3000004cff3d7230 */ /* 0x000fe40000004100 */
[C---:B------:R-:W-:Y:S01]  /*93f0*/  FMUL R3, R38.reuse, R22 ;  /* 0x0000001626037220 */ /* 0x040fe20000400000 */
        /* <DEDUP_REMOVED lines=10> */
[C---:B------:R-:W-:Y:S01]  /*94a0*/  FMUL R23, R38.reuse, R28 ;  /* 0x0000001c26177220 */ /* 0x040fe20000400000 */
[----:B------:R-:W-:Y:S01]  /*94b0*/  F2FP.F16.E5M2.UNPACK_B R79, R79.H1 ;  /* 0x0000004fff4f723e */ /* 0x000fe200030004ff */
        /* <DEDUP_REMOVED lines=9> */
[C---:B------:R-:W-:Y:S01]  /*9550*/  FFMA R24, R41.reuse, R67, R24 ;  /* 0x0000004329187223 */ /* 0x040fe20000000018 */
[C---:B------:R-:W-:Y:S01]  /*9560*/  FMUL R28, R38.reuse, R33 ;  /* 0x00000021261c7220 */ /* 0x040fe20000400000 */
[--C-:B------:R-:W-:Y:S02]  /*9570*/  HADD2.F32 R42, -RZ, R79.reuse.H0_H0 ;  /* 0x2000004fff2a7230 */ /* 0x100fe40000004100 */
[C---:B------:R-:W-:Y:S01]  /*9580*/  FFMA R25, R41.reuse, R66, R25 ;  /* 0x0000004229197223 */ /* 0x040fe20000000019 */
[----:B------:R-:W-:Y:S02]  /*9590*/  HADD2.F32 R71, -RZ, R79.H1_H1 ;  /* 0x3000004fff477230 */ /* 0x000fe40000004100 */
[C---:B------:R-:W-:Y:S01]  /*95a0*/  FMUL R29, R38.reuse, R34 ;  /* 0x00000022261d7220 */ /* 0x040fe20000400000 */
        /* <DEDUP_REMOVED lines=9> */
[----:B-1----:R-:W-:Y:S01]  /*9640*/  F2FP.SATFINITE.E5M2.F32.PACK_AB_MERGE_C R105, R22, R21, RZ ;  /* 0x000000151669723e */ /* 0x002fe200048060ff */
[----:B------:R1:W-:Y:S01]  /*9650*/  STS.128 [R84+UR44+0x5200], R100 ;  /* 0x0052006454007988 */ /* 0x0003e20008000c2c */
[----:B------:R-:W-:Y:S02]  /*9660*/  F2FP.SATFINITE.E5M2.F32.PACK_AB_MERGE_C R64, R26, R25, RZ ;  /* 0x000000191a40723e */ /* 0x000fe400048060ff */
[----:B------:R-:W-:Y:S02]  /*9670*/  F2FP.SATFINITE.E5M2.F32.PACK_AB_MERGE_C R67, R30, R29, RZ ;  /* 0x0000001d1e43723e */ /* 0x000fe400048060ff */
[----:B------:R-:W-:Y:S02]  /*9680*/  F2FP.SATFINITE.E5M2.F32.PACK_AB_MERGE_C R104, R2, R0, R3 ;  /* 0x000000000268723e */ /* 0x000fe40004806003 */
[----:B------:R-:W-:Y:S02]  /*9690*/  F2FP.SATFINITE.E5M2.F32.PACK_AB_MERGE_C R105, R20, R7, R105 ;  /* 0x000000071469723e */ /* 0x000fe40004806069 */
[----:B------:R-:W-:Y:S02]  /*96a0*/  F2FP.SATFINITE.E5M2.F32.PACK_AB_MERGE_C R106, R24, R23, R64 ;  /* 0x00000017186a723e */ /* 0x000fe40004806040 */
[----:B------:R-:W-:Y:S02]  /*96b0*/  F2FP.SATFINITE.E5M2.F32.PACK_AB_MERGE_C R107, R28, R27, R67 ;  /* 0x0000001b1c6b723e */ /* 0x000fe40004806043 */
[----:B------:R-:W-:Y:S03]  /*96c0*/  IADD3 R36, PT, PT, R36, 0x1, RZ ;  /* 0x0000000124247810 */ /* 0x000fe60007ffe0ff */
        /* <DEDUP_REMOVED lines=18> */
.L_x_131:
[----:B------:R-:W-:Y:S05]  /*97f0*/  BSYNC.RECONVERGENT B0 ;  /* 0x0000000000007941 */ /* 0x000fea0003800200 */
.L_x_130:
[----:B------:R-:W-:Y:S01]  /*9800*/  R2UR UR4, R87 ;  /* 0x00000000570472ca */ /* 0x000fe200000e0000 */
[----:B------:R-:W-:Y:S01]  /*9810*/  BAR.SYNC.DEFER_BLOCKING 0x1, 0x80 ;  /* 0x0042000000007b1d */ /* 0x000fe20000010000 */
[C---:B------:R-:W-:Y:S01]  /*9820*/  ISETP.NE.AND P0, PT, R89.reuse, 0x2, PT ;  /* 0x000000025900780c */ /* 0x040fe20003f05270 */
[----:B------:R-:W-:Y:S01]  /*9830*/  UISETP.NE.AND UP0, UPT, UR45, URZ, UPT ;  /* 0x000000ff2d00728c */ /* 0x000fe2000bf05270 */
[----:B------:R-:W-:Y:S01]  /*9840*/  ISETP.NE.AND P1, PT, R36, 0x4, PT ;  /* 0x000000042400780c */ /* 0x000fe20003f25270 */
[----:B------:R-:W-:Y:S01]  /*9850*/  UIADD3 UR20, UPT, UPT, UR37, UR59, URZ ;  /* 0x0000003b25147290 */ /* 0x000fe2000fffe0ff */
[----:B------:R-:W-:Y:S02]  /*9860*/  SEL R5, RZ, 0x1, P0 ;  /* 0x00000001ff057807 */ /* 0x000fe40000000000 */
[----:B------:R-:W-:Y:S02]  /*9870*/  SEL R3, RZ, 0x1, P1 ;  /* 0x00000001ff037807 */ /* 0x000fe40000800000 */
[----:B------:R-:W-:Y:S02]  /*9880*/  LOP3.LUT R92, R92, R5, RZ, 0x3c, !PT ;  /* 0x000000055c5c7212 */ /* 0x000fe400078e3cff */
[----:B------:R-:W-:Y:S01]  /*9890*/  LOP3.LUT R94, R94, R3, RZ, 0x3c, !PT ;  /* 0x000000035e5e7212 */ /* 0x000fe200078e3cff */
[----:B------:R-:W-:Y:S01]  /*98a0*/  UIADD3 UR16, UPT, UPT, UR38, UR4, URZ ;  /* 0x0000000426107290 */ /* 0x000fe2000fffe0ff */
[----:B------:R-:W-:Y:S02]  /*98b0*/  SEL R89, R89, RZ, P0 ;  /* 0x000000ff59597207 */ /* 0x000fe40000000000 */
[----:B------:R-:W-:Y:S01]  /*98c0*/  SEL R36, R36, RZ, P1 ;  /* 0x000000ff24247207 */ /* 0x000fe20000800000 */
[----:B------:R-:W-:Y:S01]  /*98d0*/  UMOV UR36, UR58 ;  /* 0x0000003a00247c82 */ /* 0x000fe20008000000 */
[----:B------:R-:W-:Y:S07]  /*98e0*/  BRA.U UP0, `(.L_x_132) ;  /* 0xffffffb900e07547 */ /* 0x000fee000b83ffff */
[----:B------:R-:W-:Y:S05]  /*98f0*/  EXIT ;  /* 0x000000000000794d */ /* 0x000fea0003800000 */
.L_x_24:
[----:B--2---:R2:W3:Y:S02]  /*9900*/  SYNCS.PHASECHK.TRANS64.TRYWAIT P0, [R0+URZ+0x110], R3 ;  /* 0x00011003000075a7 */ /* 0x0044e400080011ff */
[----:B---3--:R-:W-:Y:S05]  /*9910*/  @!P0 NANOSLEEP.SYNCS 0x989680 ;  /* 0x009896800000895d */ /* 0x008fea0003900000 */
[----:B------:R-:W3:Y:S02]  /*9920*/  @!P0 SYNCS.PHASECHK.TRANS64 P0, [R0+URZ+0x110], R3 ;  /* 0x00011003000085a7 */ /* 0x000ee400080010ff */
[----:B---3--:R-:W-:Y:S05]  /*9930*/  @!P0 BRA `(.L_x_24) ;  /* 0xfffffffc00f08947 */ /* 0x008fea000383ffff */
[----:B------:R-:W-:Y:S05]  /*9940*/  BRA `(.L_x_133) ;  /* 0xffffff80003c7947 */ /* 0x000fea000383ffff */
.L_x_27:
[----:B--2---:R-:W-:-:S07]  /*9950*/  MOV R0, UR33 ;  /* 0x0000002100007c02 */ /* 0x004fce0008000f00 */
.L_x_134:
[----:B--2---:R2:W3:Y:S02]  /*9960*/  SYNCS.PHASECHK.TRANS64.TRYWAIT P0, [R0+URZ+0x28], R3 ;  /* 0x00002803000075a7 */ /* 0x0044e400080011ff */
[----:B---3--:R-:W-:Y:S05]  /*9970*/  @!P0 NANOSLEEP.SYNCS 0x989680 ;  /* 0x009896800000895d */ /* 0x008fea0003900000 */
[----:B------:R-:W3:Y:S02]  /*9980*/  @!P0 SYNCS.PHASECHK.TRANS64 P0, [R0+URZ+0x28], R3 ;  /* 0x00002803000085a7 */ /* 0x000ee400080010ff */
[----:B---3--:R-:W-:Y:S05]  /*9990*/  @!P0 BRA `(.L_x_134) ;  /* 0xfffffffc00f08947 */ /* 0x008fea000383ffff */
[----:B------:R-:W-:Y:S05]  /*99a0*/  BRA `(.L_x_26) ;  /* 0xffffff80007c7947 */ /* 0x000fea000383ffff */
.L_x_34:
[----:B-1----:R-:W-:-:S07]  /*99b0*/  MOV R0, UR17 ;  /* 0x0000001100007c02 */ /* 0x002fce0008000f00 */
.L_x_135:
[----:B-1----:R1:W2:Y:S02]  /*99c0*/  SYNCS.PHASECHK.TRANS64.TRYWAIT P0, [R0+URZ+0x28], R3 ;  /* 0x00002803000075a7 */ /* 0x0022a400080011ff */
[----:B--2---:R-:W-:Y:S05]  /*99d0*/  @!P0 NANOSLEEP.SYNCS 0x989680 ;  /* 0x009896800000895d */ /* 0x004fea0003900000 */
[----:B------:R-:W2:Y:S02]  /*99e0*/  @!P0 SYNCS.PHASECHK.TRANS64 P0, [R0+URZ+0x28], R3 ;  /* 0x00002803000085a7 */ /* 0x000ea400080010ff */
[----:B--2---:R-:W-:Y:S05]  /*99f0*/  @!P0 BRA `(.L_x_135) ;  /* 0xfffffffc00f08947 */ /* 0x004fea000383ffff */
[----:B------:R-:W-:Y:S05]  /*9a00*/  BRA `(.L_x_33) ;  /* 0xffffff8400387947 */ /* 0x000fea000383ffff */
.L_x_39:
[----:B-1----:R1:W2:Y:S02]  /*9a10*/  SYNCS.PHASECHK.TRANS64.TRYWAIT P0, [R3+URZ+0xa0], R0 ;  /* 0x0000a000030075a7 */ /* 0x0022a400080011ff */
[----:B--2---:R-:W-:Y:S05]  /*9a20*/  @!P0 NANOSLEEP.SYNCS 0x989680 ;  /* 0x009896800000895d */ /* 0x004fea0003900000 */
[----:B------:R-:W2:Y:S02]  /*9a30*/  @!P0 SYNCS.PHASECHK.TRANS64 P0, [R3+URZ+0xa0], R0 ;  /* 0x0000a000030085a7 */ /* 0x000ea400080010ff */
[----:B--2---:R-:W-:Y:S05]  /*9a40*/  @!P0 BRA `(.L_x_39) ;  /* 0xfffffffc00f08947 */ /* 0x004fea000383ffff */
[----:B------:R-:W-:Y:S05]  /*9a50*/  BRA `(.L_x_136) ;  /* 0xffffff8400d87947 */ /* 0x000fea000383ffff */
.L_x_43:
[----:B-1----:R-:W-:-:S07]  /*9a60*/  MOV R0, UR4 ;  /* 0x0000000400007c02 */ /* 0x002fce0008000f00 */
.L_x_137:
[----:B-1----:R1:W2:Y:S02]  /*9a70*/  SYNCS.PHASECHK.TRANS64.TRYWAIT P0, [R0+URZ], R3 ;  /* 0x00000003000075a7 */ /* 0x0022a400080011ff */
[----:B--2---:R-:W-:Y:S05]  /*9a80*/  @!P0 NANOSLEEP.SYNCS 0x989680 ;  /* 0x009896800000895d */ /* 0x004fea0003900000 */
[----:B------:R-:W2:Y:S02]  /*9a90*/  @!P0 SYNCS.PHASECHK.TRANS64 P0, [R0+URZ], R3 ;  /* 0x00000003000085a7 */ /* 0x000ea400080010ff */
[----:B--2---:R-:W-:Y:S05]  /*9aa0*/  @!P0 BRA `(.L_x_137) ;  /* 0xfffffffc00f08947 */ /* 0x004fea000383ffff */
[----:B------:R-:W-:Y:S05]  /*9ab0*/  BRA `(.L_x_138) ;  /* 0xffffff8c00807947 */ /* 0x000fea000383ffff */
.L_x_44:
[----:B------:R-:W-:-:S07]  /*9ac0*/  MOV R0, UR5 ;  /* 0x0000000500007c02 */ /* 0x000fce0008000f00 */
.L_x_139:
[----:B-1----:R1:W2:Y:S02]  /*9ad0*/  SYNCS.PHASECHK.TRANS64.TRYWAIT P0, [R0+URZ], R3 ;  /* 0x00000003000075a7 */ /* 0x0022a400080011ff */
[----:B--2---:R-:W-:Y:S05]  /*9ae0*/  @!P0 NANOSLEEP.SYNCS 0x989680 ;  /* 0x009896800000895d */ /* 0x004fea0003900000 */
[----:B------:R-:W2:Y:S02]  /*9af0*/  @!P0 SYNCS.PHASECHK.TRANS64 P0, [R0+URZ], R3 ;  /* 0x00000003000085a7 */ /* 0x000ea400080010ff */
[----:B--2---:R-:W-:Y:S05]  /*9b00*/  @!P0 BRA `(.L_x_139) ;  /* 0xfffffffc00f08947 */ /* 0x004fea000383ffff */
[----:B------:R-:W-:Y:S05]  /*9b10*/  BRA `(.L_x_140) ;  /* 0xffffff8c008c7947 */ /* 0x000fea000383ffff */
.L_x_45:
[----:B------:R-:W-:-:S07]  /*9b20*/  MOV R0, UR5 ;  /* 0x0000000500007c02 */ /* 0x000fce0008000f00 */
.L_x_141:
[----:B-1----:R1:W2:Y:S02]  /*9b30*/  SYNCS.PHASECHK.TRANS64.TRYWAIT P0, [R0+URZ], R3 ;  /* 0x00000003000075a7 */ /* 0x0022a400080011ff */
[----:B--2---:R-:W-:Y:S05]  /*9b40*/  @!P0 NANOSLEEP.SYNCS 0x989680 ;  /* 0x009896800000895d */ /* 0x004fea0003900000 */
[----:B------:R-:W2:Y:S02]  /*9b50*/  @!P0 SYNCS.PHASECHK.TRANS64 P0, [R0+URZ], R3 ;  /* 0x00000003000085a7 */ /* 0x000ea400080010ff */
[----:B--2---:R-:W-:Y:S05]  /*9b60*/  @!P0 BRA `(.L_x_141) ;  /* 0xfffffffc00f08947 */ /* 0x004fea000383ffff */
[----:B------:R-:W-:Y:S05]  /*9b70*/  BRA `(.L_x_142) ;  /* 0xffffff8c00987947 */ /* 0x000fea000383ffff */
.L_x_46:
[----:B------:R-:W-:-:S07]  /*9b80*/  MOV R0, UR5 ;  /* 0x0000000500007c02 */ /* 0x000fce0008000f00 */
.L_x_143:
[----:B-1----:R1:W2:Y:S02]  /*9b90*/  SYNCS.PHASECHK.TRANS64.TRYWAIT P0, [R0+URZ], R3 ;  /* 0x00000003000075a7 */ /* 0x0022a400080011ff */
[----:B--2---:R-:W-:Y:S05]  /*9ba0*/  @!P0 NANOSLEEP.SYNCS 0x989680 ;  /* 0x009896800000895d */ /* 0x004fea0003900000 */
[----:B------:R-:W2:Y:S02]  /*9bb0*/  @!P0 SYNCS.PHASECHK.TRANS64 P0, [R0+URZ], R3 ;  /* 0x00000003000085a7 */ /* 0x000ea400080010ff */
[----:B--2---:R-:W-:Y:S05]  /*9bc0*/  @!P0 BRA `(.L_x_143) ;  /* 0xfffffffc00f08947 */ /* 0x004fea000383ffff */
[----:B------:R-:W-:Y:S05]  /*9bd0*/  BRA `(.L_x_144) ;  /* 0xffffff8c00a47947 */ /* 0x000fea000383ffff */
.L_x_49:
[----:B-1----:R1:W2:Y:S02]  /*9be0*/  SYNCS.PHASECHK.TRANS64.TRYWAIT P0, [R2+URZ+0x100], R5 ;  /* 0x00010005020075a7 */ /* 0x0022a400080011ff */
[----:B--2---:R-:W-:Y:S05]  /*9bf0*/  @!P0 NANOSLEEP.SYNCS 0x989680 ;  /* 0x009896800000895d */ /* 0x004fea0003900000 */
[----:B------:R-:W2:Y:S02]  /*9c00*/  @!P0 SYNCS.PHASECHK.TRANS64 P0, [R2+URZ+0x100], R5 ;  /* 0x00010005020085a7 */ /* 0x000ea400080010ff */
[----:B--2---:R-:W-:Y:S05]  /*9c10*/  @!P0 BRA `(.L_x_49) ;  /* 0xfffffffc00f08947 */ /* 0x004fea000383ffff */
[----:B------:R-:W-:Y:S05]  /*9c20*/  BRA `(.L_x_145) ;  /* 0xffffff9000087947 */ /* 0x000fea000383ffff */
.L_x_50:
[----:B------:R-:W-:-:S07]  /*9c30*/  MOV R2, UR4 ;  /* 0x0000000400027c02 */ /* 0x000fce0008000f00 */
.L_x_146:
[----:B-1----:R1:W2:Y:S02]  /*9c40*/  SYNCS.PHASECHK.TRANS64.TRYWAIT P0, [R2+URZ+0xb0], R5 ;  /* 0x0000b005020075a7 */ /* 0x0022a400080011ff */
[----:B--2---:R-:W-:Y:S05]  /*9c50*/  @!P0 NANOSLEEP.SYNCS 0x989680 ;  /* 0x009896800000895d */ /* 0x004fea0003900000 */
[----:B------:R-:W2:Y:S02]  /*9c60*/  @!P0 SYNCS.PHASECHK.TRANS64 P0, [R2+URZ+0xb0], R5 ;  /* 0x0000b005020085a7 */ /* 0x000ea400080010ff */
[----:B--2---:R-:W-:Y:S05]  /*9c70*/  @!P0 BRA `(.L_x_146) ;  /* 0xfffffffc00f08947 */ /* 0x004fea000383ffff */
[----:B------:R-:W-:Y:S05]  /*9c80*/  BRA `(.L_x_147) ;  /* 0xffffff9000187947 */ /* 0x000fea000383ffff */
.L_x_51:
[----:B-1----:R1:W2:Y:S02]  /*9c90*/  SYNCS.PHASECHK.TRANS64.TRYWAIT P1, [R2+URZ+0xa0], R5 ;  /* 0x0000a005020075a7 */ /* 0x0022a400080211ff */
[----:B--2---:R-:W-:Y:S05]  /*9ca0*/  @!P1 NANOSLEEP.SYNCS 0x989680 ;  /* 0x009896800000995d */ /* 0x004fea0003900000 */
[----:B------:R-:W2:Y:S02]  /*9cb0*/  @!P1 SYNCS.PHASECHK.TRANS64 P1, [R2+URZ+0xa0], R5 ;  /* 0x0000a005020095a7 */ /* 0x000ea400080210ff */
[----:B--2---:R-:W-:Y:S05]  /*9cc0*/  @!P1 BRA `(.L_x_51) ;  /* 0xfffffffc00f09947 */ /* 0x004fea000383ffff */
[----:B------:R-:W-:Y:S05]  /*9cd0*/  BRA `(.L_x_148) ;  /* 0xffffff9000487947 */ /* 0x000fea000383ffff */
.L_x_54:
[----:B------:R-:W-:-:S07]  /*9ce0*/  MOV R0, UR4 ;  /* 0x0000000400007c02 */ /* 0x000fce0008000f00 */
.L_x_149:
[----:B-1----:R1:W2:Y:S02]  /*9cf0*/  SYNCS.PHASECHK.TRANS64.TRYWAIT P0, [R0+URZ+0xb0], R3 ;  /* 0x0000b003000075a7 */ /* 0x0022a400080011ff */
[----:B--2---:R-:W-:Y:S05]  /*9d00*/  @!P0 NANOSLEEP.SYNCS 0x989680 ;  /* 0x009896800000895d */ /* 0x004fea0003900000 */
[----:B------:R-:W2:Y:S02]  /*9d10*/  @!P0 SYNCS.PHASECHK.TRANS64 P0, [R0+URZ+0xb0], R3 ;  /* 0x0000b003000085a7 */ /* 0x000ea400080010ff */
[----:B--2---:R-:W-:Y:S05]  /*9d20*/  @!P0 BRA `(.L_x_149) ;  /* 0xfffffffc00f08947 */ /* 0x004fea000383ffff */
[----:B------:R-:W-:Y:S05]  /*9d30*/  BRA `(.L_x_53) ;  /* 0xffffff90009c7947 */ /* 0x000fea000383ffff */
.L_x_61:
[----:B-1----:R1:W2:Y:S02]  /*9d40*/  SYNCS.PHASECHK.TRANS64.TRYWAIT P1, [R0+URZ+0xa0], R5 ;  /* 0x0000a005000075a7 */ /* 0x0022a400080211ff */
[----:B--2---:R-:W-:Y:S05]  /*9d50*/  @!P1 NANOSLEEP.SYNCS 0x989680 ;  /* 0x009896800000995d */ /* 0x004fea0003900000 */
[----:B------:R-:W2:Y:S02]  /*9d60*/  @!P1 SYNCS.PHASECHK.TRANS64 P1, [R0+URZ+0xa0], R5 ;  /* 0x0000a005000095a7 */ /* 0x000ea400080210ff */
[----:B--2---:R-:W-:Y:S05]  /*9d70*/  @!P1 BRA `(.L_x_61) ;  /* 0xfffffffc00f09947 */ /* 0x004fea000383ffff */
[----:B------:R-:W-:Y:S05]  /*9d80*/  BRA `(.L_x_150) ;  /* 0xffffff9800147947 */ /* 0x000fea000383ffff */
.L_x_62:
[----:B------:R-:W-:-:S07]  /*9d90*/  MOV R3, UR31 ;  /* 0x0000001f00037c02 */ /* 0x000fce0008000f00 */
.L_x_151:
[----:B-1----:R1:W2:Y:S02]  /*9da0*/  SYNCS.PHASECHK.TRANS64.TRYWAIT P0, [R3+URZ+0xe0], R0 ;  /* 0x0000e000030075a7 */ /* 0x0022a400080011ff */
[----:B--2---:R-:W-:Y:S05]  /*9db0*/  @!P0 NANOSLEEP.SYNCS 0x989680 ;  /* 0x009896800000895d */ /* 0x004fea0003900000 */
[----:B------:R-:W2:Y:S02]  /*9dc0*/  @!P0 SYNCS.PHASECHK.TRANS64 P0, [R3+URZ+0xe0], R0 ;  /* 0x0000e000030085a7 */ /* 0x000ea400080010ff */
[----:B--2---:R-:W-:Y:S05]  /*9dd0*/  @!P0 BRA `(.L_x_151) ;  /* 0xfffffffc00f08947 */ /* 0x004fea000383ffff */
[----:B------:R-:W-:Y:S05]  /*9de0*/  BRA `(.L_x_152) ;  /* 0xffffff9800647947 */ /* 0x000fea000383ffff */
.L_x_65:
[----:B------:R-:W-:Y:S07]  /*9df0*/  MOV R0, UR5 ;  /* 0x0000000500007c02 */ /* 0x000fee0008000f00 */
.L_x_153:
[----:B-1----:R1:W2:Y:S02]  /*9e00*/  SYNCS.PHASECHK.TRANS64.TRYWAIT P0, [R0+URZ], R3 ;  /* 0x00000003000075a7 */ /* 0x0022a400080011ff */
[----:B--2---:R-:W-:Y:S05]  /*9e10*/  @!P0 NANOSLEEP.SYNCS 0x989680 ;  /* 0x009896800000895d */ /* 0x004fea0003900000 */
[----:B------:R-:W2:Y:S02]  /*9e20*/  @!P0 SYNCS.PHASECHK.TRANS64 P0, [R0+URZ], R3 ;  /* 0x00000003000085a7 */ /* 0x000ea400080010ff */
[----:B--2---:R-:W-:Y:S05]  /*9e30*/  @!P0 BRA `(.L_x_153) ;  /* 0xfffffffc00f08947 */ /* 0x004fea000383ffff */
[----:B------:R-:W-:Y:S05]  /*9e40*/  BRA `(.L_x_64) ;  /* 0xffffff9800807947 */ /* 0x000fea000383ffff */
.L_x_68:
[----:B------:R-:W-:-:S07]  /*9e50*/  MOV R0, UR4 ;  /* 0x0000000400007c02 */ /* 0x000fce0008000f00 */
.L_x_154:
[----:B--2---:R2:W4:Y:S02]  /*9e60*/  SYNCS.PHASECHK.TRANS64.TRYWAIT P0, [R0+URZ], R3 ;  /* 0x00000003000075a7 */ /* 0x00452400080011ff */
[----:B----4-:R-:W-:Y:S05]  /*9e70*/  @!P0 NANOSLEEP.SYNCS 0x989680 ;  /* 0x009896800000895d */ /* 0x010fea0003900000 */
[----:B------:R-:W4:Y:S02]  /*9e80*/  @!P0 SYNCS.PHASECHK.TRANS64 P0, [R0+URZ], R3 ;  /* 0x00000003000085a7 */ /* 0x000f2400080010ff */
[----:B----4-:R-:W-:Y:S05]  /*9e90*/  @!P0 BRA `(.L_x_154) ;  /* 0xfffffffc00f08947 */ /* 0x010fea000383ffff */
[----:B------:R-:W-:Y:S05]  /*9ea0*/  BRA `(.L_x_155) ;  /* 0xffffff9c005c7947 */ /* 0x000fea000383ffff */
.L_x_69:
[----:B------:R-:W-:-:S07]  /*9eb0*/  MOV R0, UR5 ;  /* 0x0000000500007c02 */ /* 0x000fce0008000f00 */
.L_x_156:
[----:B-1----:R1:W2:Y:S02]  /*9ec0*/  SYNCS.PHASECHK.TRANS64.TRYWAIT P0, [R0+URZ], R3 ;  /* 0x00000003000075a7 */ /* 0x0022a400080011ff */
[----:B--2---:R-:W-:Y:S05]  /*9ed0*/  @!P0 NANOSLEEP.SYNCS 0x989680 ;  /* 0x009896800000895d */ /* 0x004fea0003900000 */
[----:B------:R-:W2:Y:S02]  /*9ee0*/  @!P0 SYNCS.PHASECHK.TRANS64 P0, [R0+URZ], R3 ;  /* 0x00000003000085a7 */ /* 0x000ea400080010ff */
[----:B--2---:R-:W-:Y:S05]  /*9ef0*/  @!P0 BRA `(.L_x_156) ;  /* 0xfffffffc00f08947 */ /* 0x004fea000383ffff */
[----:B------:R-:W-:Y:S05]  /*9f00*/  BRA `(.L_x_157) ;  /* 0xffffff9c00687947 */ /* 0x000fea000383ffff */
.L_x_70:
[----:B------:R-:W-:-:S07]  /*9f10*/  MOV R0, UR5 ;  /* 0x0000000500007c02 */ /* 0x000fce0008000f00 */
.L_x_158:
[----:B-1----:R1:W2:Y:S02]  /*9f20*/  SYNCS.PHASECHK.TRANS64.TRYWAIT P0, [R0+URZ], R3 ;  /* 0x00000003000075a7 */ /* 0x0022a400080011ff */
[----:B--2---:R-:W-:Y:S05]  /*9f30*/  @!P0 NANOSLEEP.SYNCS 0x989680 ;  /* 0x009896800000895d */ /* 0x004fea0003900000 */
[----:B------:R-:W2:Y:S02]  /*9f40*/  @!P0 SYNCS.PHASECHK.TRANS64 P0, [R0+URZ], R3 ;  /* 0x00000003000085a7 */ /* 0x000ea400080010ff */
[----:B--2---:R-:W-:Y:S05]  /*9f50*/  @!P0 BRA `(.L_x_158) ;  /* 0xfffffffc00f08947 */ /* 0x004fea000383ffff */
[----:B------:R-:W-:Y:S05]  /*9f60*/  BRA `(.L_x_159) ;  /* 0xffffff9c00747947 */ /* 0x000fea000383ffff */
.L_x_71:
[----:B------:R-:W-:-:S07]  /*9f70*/  MOV R0, UR4 ;  /* 0x0000000400007c02 */ /* 0x000fce0008000f00 */
.L_x_160:
[----:B-1----:R1:W2:Y:S02]  /*9f80*/  SYNCS.PHASECHK.TRANS64.TRYWAIT P0, [R0+URZ], R3 ;  /* 0x00000003000075a7 */ /* 0x0022a400080011ff */
[----:B--2---:R-:W-:Y:S05]  /*9f90*/  @!P0 NANOSLEEP.SYNCS 0x989680 ;  /* 0x009896800000895d */ /* 0x004fea0003900000 */
[----:B------:R-:W2:Y:S02]  /*9fa0*/  @!P0 SYNCS.PHASECHK.TRANS64 P0, [R0+URZ], R3 ;  /* 0x00000003000085a7 */ /* 0x000ea400080010ff */
[----:B--2---:R-:W-:Y:S05]  /*9fb0*/  @!P0 BRA `(.L_x_160) ;  /* 0xfffffffc00f08947 */ /* 0x004fea000383ffff */
[----:B------:R-:W-:Y:S05]  /*9fc0*/  BRA `(.L_x_161) ;  /* 0xffffff9c00807947 */ /* 0x000fea000383ffff */
.L_x_76:
[----:B--2---:R2:W3:Y:S02]  /*9fd0*/  SYNCS.PHASECHK.TRANS64.TRYWAIT P0, [R12+URZ+0xa0], R9 ;  /* 0x0000a0090c0075a7 */ /* 0x0044e400080011ff */
[----:B---3--:R-:W-:Y:S05]  /*9fe0*/  @!P0 NANOSLEEP.SYNCS 0x989680 ;  /* 0x009896800000895d */ /* 0x008fea0003900000 */
[----:B------:R-:W3:Y:S02]  /*9ff0*/  @!P0 SYNCS.PHASECHK.TRANS64 P0, [R12+URZ+0xa0], R9 ;  /* 0x0000a0090c0085a7 */ /* 0x000ee400080010ff */
[----:B---3--:R-:W-:Y:S05]  /*a000*/  @!P0 BRA `(.L_x_76) ;  /* 0xfffffffc00f08947 */ /* 0x008fea000383ffff */
[----:B------:R-:W-:Y:S05]  /*a010*/  BRA `(.L_x_162) ;  /* 0xffffffa000b07947 */ /* 0x000fea000383ffff */
.L_x_79:
[----:B------:R-:W-:Y:S07]  /*a020*/  MOV R0, UR21 ;  /* 0x0000001500007c02 */ /* 0x000fee0008000f00 */
.L_x_163:
[----:B--2---:R2:W3:Y:S02]  /*a030*/  SYNCS.PHASECHK.TRANS64.TRYWAIT P2, [R0+URZ+0x98], R11 ;  /* 0x0000980b000075a7 */ /* 0x0044e400080411ff */
[----:B---3--:R-:W-:Y:S05]  /*a040*/  @!P2 NANOSLEEP.SYNCS 0x989680 ;  /* 0x009896800000a95d */ /* 0x008fea0003900000 */
[----:B------:R-:W3:Y:S02]  /*a050*/  @!P2 SYNCS.PHASECHK.TRANS64 P2, [R0+URZ+0x98], R11 ;  /* 0x0000980b0000a5a7 */ /* 0x000ee400080410ff */
[----:B---3--:R-:W-:Y:S05]  /*a060*/  @!P2 BRA `(.L_x_163) ;  /* 0xfffffffc00f0a947 */ /* 0x008fea000383ffff */
[----:B------:R-:W-:Y:S05]  /*a070*/  BRA `(.L_x_78) ;  /* 0xffffffa800187947 */ /* 0x000fea000383ffff */
.L_x_82:
[----:B--2---:R-:W-:Y:S07]  /*a080*/  MOV R0, UR21 ;  /* 0x0000001500007c02 */ /* 0x004fee0008000f00 */
.L_x_164:
[----:B--2---:R2:W3:Y:S02]  /*a090*/  SYNCS.PHASECHK.TRANS64.TRYWAIT P0, [R0+URZ+0x70], R9 ;  /* 0x00007009000075a7 */ /* 0x0044e400080011ff */
[----:B---3--:R-:W-:Y:S05]  /*a0a0*/  @!P0 NANOSLEEP.SYNCS 0x989680 ;  /* 0x009896800000895d */ /* 0x008fea0003900000 */
[----:B------:R-:W3:Y:S02]  /*a0b0*/  @!P0 SYNCS.PHASECHK.TRANS64 P0, [R0+URZ+0x70], R9 ;  /* 0x00007009000085a7 */ /* 0x000ee400080010ff */
[----:B---3--:R-:W-:Y:S05]  /*a0c0*/  @!P0 BRA `(.L_x_164) ;  /* 0xfffffffc00f08947 */ /* 0x008fea000383ffff */
[----:B------:R-:W-:Y:S05]  /*a0d0*/  BRA `(.L_x_165) ;  /* 0xffffffa800747947 */ /* 0x000fea000383ffff */
.L_x_83:
[----:B------:R-:W-:Y:S07]  /*a0e0*/  MOV R0, UR21 ;  /* 0x0000001500007c02 */ /* 0x000fee0008000f00 */
.L_x_166:
[----:B--2---:R2:W3:Y:S02]  /*a0f0*/  SYNCS.PHASECHK.TRANS64.TRYWAIT P0, [R0+URZ+0x78], R9 ;  /* 0x00007809000075a7 */ /* 0x0044e400080011ff */
[----:B---3--:R-:W-:Y:S05]  /*a100*/  @!P0 NANOSLEEP.SYNCS 0x989680 ;  /* 0x009896800000895d */ /* 0x008fea0003900000 */
[----:B------:R-:W3:Y:S02]  /*a110*/  @!P0 SYNCS.PHASECHK.TRANS64 P0, [R0+URZ+0x78], R9 ;  /* 0x00007809000085a7 */ /* 0x000ee400080010ff */
[----:B---3--:R-:W-:Y:S05]  /*a120*/  @!P0 BRA `(.L_x_166) ;  /* 0xfffffffc00f08947 */ /* 0x008fea000383ffff */
[----:B------:R-:W-:Y:S05]  /*a130*/  BRA `(.L_x_167) ;  /* 0xffffffa800ac7947 */ /* 0x000fea000383ffff */
.L_x_84:
[----:B------:R-:W-:Y:S07]  /*a140*/  MOV R0, UR21 ;  /* 0x0000001500007c02 */ /* 0x000fee0008000f00 */
.L_x_168:
[----:B--2---:R2:W3:Y:S02]  /*a150*/  SYNCS.PHASECHK.TRANS64.TRYWAIT P0, [R0+URZ+0x80], R9 ;  /* 0x00008009000075a7 */ /* 0x0044e400080011ff */
[----:B---3--:R-:W-:Y:S05]  /*a160*/  @!P0 NANOSLEEP.SYNCS 0x989680 ;  /* 0x009896800000895d */ /* 0x008fea0003900000 */
[----:B------:R-:W3:Y:S02]  /*a170*/  @!P0 SYNCS.PHASECHK.TRANS64 P0, [R0+URZ+0x80], R9 ;  /* 0x00008009000085a7 */ /* 0x000ee400080010ff */
[----:B---3--:R-:W-:Y:S05]  /*a180*/  @!P0 BRA `(.L_x_168) ;  /* 0xfffffffc00f08947 */ /* 0x008fea000383ffff */
[----:B------:R-:W-:Y:S05]  /*a190*/  BRA `(.L_x_169) ;  /* 0xffffffa800f07947 */ /* 0x000fea000383ffff */
.L_x_85:
[----:B------:R-:W-:Y:S07]  /*a1a0*/  MOV R0, UR21 ;  /* 0x0000001500007c02 */ /* 0x000fee0008000f00 */
.L_x_170:
[----:B--2---:R2:W3:Y:S02]  /*a1b0*/  SYNCS.PHASECHK.TRANS64.TRYWAIT P0, [R0+URZ+0x88], R9 ;  /* 0x00008809000075a7 */ /* 0x0044e400080011ff */
[----:B---3--:R-:W-:Y:S05]  /*a1c0*/  @!P0 NANOSLEEP.SYNCS 0x989680 ;  /* 0x009896800000895d */ /* 0x008fea0003900000 */
[----:B------:R-:W3:Y:S02]  /*a1d0*/  @!P0 SYNCS.PHASECHK.TRANS64 P0, [R0+URZ+0x88], R9 ;  /* 0x00008809000085a7 */ /* 0x000ee400080010ff */
[----:B---3--:R-:W-:Y:S05]  /*a1e0*/  @!P0 BRA `(.L_x_170) ;  /* 0xfffffffc00f08947 */ /* 0x008fea000383ffff */
[----:B------:R-:W-:Y:S05]  /*a1f0*/  BRA `(.L_x_171) ;  /* 0xffffffac00307947 */ /* 0x000fea000383ffff */
.L_x_87:
[----:B------:R-:W-:-:S07]  /*a200*/  MOV R0, UR21 ;  /* 0x0000001500007c02 */ /* 0x000fce0008000f00 */
.L_x_172:
[----:B---3--:R3:W4:Y:S02]  /*a210*/  SYNCS.PHASECHK.TRANS64.TRYWAIT P0, [R0+URZ+0x70], R3 ;  /* 0x00007003000075a7 */ /* 0x00872400080011ff */
[----:B----4-:R-:W-:Y:S05]  /*a220*/  @!P0 NANOSLEEP.SYNCS 0x989680 ;  /* 0x009896800000895d */ /* 0x010fea0003900000 */
[----:B------:R-:W4:Y:S02]  /*a230*/  @!P0 SYNCS.PHASECHK.TRANS64 P0, [R0+URZ+0x70], R3 ;  /* 0x00007003000085a7 */ /* 0x000f2400080010ff */
[----:B----4-:R-:W-:Y:S05]  /*a240*/  @!P0 BRA `(.L_x_172) ;  /* 0xfffffffc00f08947 */ /* 0x010fea000383ffff */
[----:B------:R-:W-:Y:S05]  /*a250*/  BRA `(.L_x_173) ;  /* 0xffffffac00a47947 */ /* 0x000fea000383ffff */
.L_x_88:
[----:B---3--:R-:W-:-:S07]  /*a260*/  MOV R0, UR21 ;  /* 0x0000001500007c02 */ /* 0x008fce0008000f00 */
.L_x_174:
[----:B---3--:R3:W4:Y:S02]  /*a270*/  SYNCS.PHASECHK.TRANS64.TRYWAIT P0, [R0+URZ+0x78], R3 ;  /* 0x00007803000075a7 */ /* 0x00872400080011ff */
[----:B----4-:R-:W-:Y:S05]  /*a280*/  @!P0 NANOSLEEP.SYNCS 0x989680 ;  /* 0x009896800000895d */ /* 0x010fea0003900000 */
[----:B------:R-:W4:Y:S02]  /*a290*/  @!P0 SYNCS.PHASECHK.TRANS64 P0, [R0+URZ+0x78], R3 ;  /* 0x00007803000085a7 */ /* 0x000f2400080010ff */
[----:B----4-:R-:W-:Y:S05]  /*a2a0*/  @!P0 BRA `(.L_x_174) ;  /* 0xfffffffc00f08947 */ /* 0x010fea000383ffff */
[----:B------:R-:W-:Y:S05]  /*a2b0*/  BRA `(.L_x_175) ;  /* 0xffffffac00947947 */ /* 0x000fea000383ffff */
.L_x_89:
[----:B---3--:R-:W-:-:S07]  /*a2c0*/  MOV R0, UR21 ;  /* 0x0000001500007c02 */ /* 0x008fce0008000f00 */
.L_x_176:
[----:B---3--:R3:W4:Y:S02]  /*a2d0*/  SYNCS.PHASECHK.TRANS64.TRYWAIT P0, [R0+URZ+0x80], R3 ;  /* 0x00008003000075a7 */ /* 0x00872400080011ff */
[----:B----4-:R-:W-:Y:S05]  /*a2e0*/  @!P0 NANOSLEEP.SYNCS 0x989680 ;  /* 0x009896800000895d */ /* 0x010fea0003900000 */
[----:B------:R-:W4:Y:S02]  /*a2f0*/  @!P0 SYNCS.PHASECHK.TRANS64 P0, [R0+URZ+0x80], R3 ;  /* 0x00008003000085a7 */ /* 0x000f2400080010ff */
[----:B----4-:R-:W-:Y:S05]  /*a300*/  @!P0 BRA `(.L_x_176) ;  /* 0xfffffffc00f08947 */ /* 0x010fea000383ffff */
[----:B------:R-:W-:Y:S05]  /*a310*/  BRA `(.L_x_177) ;  /* 0xffffffac00847947 */ /* 0x000fea000383ffff */
.L_x_91:
[----:B-1----:R1:W2:Y:S02]  /*a320*/  SYNCS.PHASECHK.TRANS64.TRYWAIT P0, [R3+URZ+0xa0], R0 ;  /* 0x0000a000030075a7 */ /* 0x0022a400080011ff */
[----:B--2---:R-:W-:Y:S05]  /*a330*/  @!P0 NANOSLEEP.SYNCS 0x989680 ;  /* 0x009896800000895d */ /* 0x004fea0003900000 */
[----:B------:R-:W2:Y:S02]  /*a340*/  @!P0 SYNCS.PHASECHK.TRANS64 P0, [R3+URZ+0xa0], R0 ;  /* 0x0000a000030085a7 */ /* 0x000ea400080010ff */
[----:B--2---:R-:W-:Y:S05]  /*a350*/  @!P0 BRA `(.L_x_91) ;  /* 0xfffffffc00f08947 */ /* 0x004fea000383ffff */
[----:B------:R-:W-:Y:S05]  /*a360*/  BRA `(.L_x_178) ;  /* 0xffffffb000547947 */ /* 0x000fea000383ffff */
.L_x_102:
[----:B--2---:R2:W1:Y:S02]  /*a370*/  SYNCS.PHASECHK.TRANS64.TRYWAIT P1, [R2+URZ+0x50], R3 ;  /* 0x00005003020075a7 */ /* 0x00446400080211ff */
[----:B-1----:R-:W-:Y:S05]  /*a380*/  @!P1 NANOSLEEP.SYNCS 0x989680 ;  /* 0x009896800000995d */ /* 0x002fea0003900000 */
[----:B------:R-:W1:Y:S02]  /*a390*/  @!P1 SYNCS.PHASECHK.TRANS64 P1, [R2+URZ+0x50], R3 ;  /* 0x00005003020095a7 */ /* 0x000e6400080210ff */
[----:B-1----:R-:W-:Y:S05]  /*a3a0*/  @!P1 BRA `(.L_x_102) ;  /* 0xfffffffc00f09947 */ /* 0x002fea000383ffff */
[----:B------:R-:W-:Y:S05]  /*a3b0*/  BRA `(.L_x_101) ;  /* 0xffffffbc00cc7947 */ /* 0x000fea000383ffff */
.L_x_104:
[----:B--2---:R2:W4:Y:S02]  /*a3c0*/  SYNCS.PHASECHK.TRANS64.TRYWAIT P0, [R71+URZ+0xc0], R4 ;  /* 0x0000c004470075a7 */ /* 0x00452400080011ff */
[----:B----4-:R-:W-:Y:S05]  /*a3d0*/  @!P0 NANOSLEEP.SYNCS 0x989680 ;  /* 0x009896800000895d */ /* 0x010fea0003900000 */
[----:B------:R-:W4:Y:S02]  /*a3e0*/  @!P0 SYNCS.PHASECHK.TRANS64 P0, [R71+URZ+0xc0], R4 ;  /* 0x0000c004470085a7 */ /* 0x000f2400080010ff */
[----:B----4-:R-:W-:Y:S05]  /*a3f0*/  @!P0 BRA `(.L_x_104) ;  /* 0xfffffffc00f08947 */ /* 0x010fea000383ffff */
[----:B------:R-:W-:Y:S05]  /*a400*/  BRA `(.L_x_103) ;  /* 0xffffffc0001c7947 */ /* 0x000fea000383ffff */
.L_x_112:
[----:B---3--:R3:W4:Y:S02]  /*a410*/  SYNCS.PHASECHK.TRANS64.TRYWAIT P0, [R112+URZ+0x50], R3 ;  /* 0x00005003700075a7 */ /* 0x00872400080011ff */
[----:B----4-:R-:W-:Y:S05]  /*a420*/  @!P0 NANOSLEEP.SYNCS 0x989680 ;  /* 0x009896800000895d */ /* 0x010fea0003900000 */
[----:B------:R-:W4:Y:S02]  /*a430*/  @!P0 SYNCS.PHASECHK.TRANS64 P0, [R112+URZ+0x50], R3 ;  /* 0x00005003700085a7 */ /* 0x000f2400080010ff */
[----:B----4-:R-:W-:Y:S05]  /*a440*/  @!P0 BRA `(.L_x_112) ;  /* 0xfffffffc00f08947 */ /* 0x010fea000383ffff */
[----:B------:R-:W-:Y:S05]  /*a450*/  BRA `(.L_x_111) ;  /* 0xffffffcc00107947 */ /* 0x000fea000383ffff */
.L_x_120:
[----:B---3--:R3:W4:Y:S02]  /*a460*/  SYNCS.PHASECHK.TRANS64.TRYWAIT P0, [R112+URZ+0x50], R5 ;  /* 0x00005005700075a7 */ /* 0x00872400080011ff */
[----:B----4-:R-:W-:Y:S05]  /*a470*/  @!P0 NANOSLEEP.SYNCS 0x989680 ;  /* 0x009896800000895d */ /* 0x010fea0003900000 */
[----:B------:R-:W4:Y:S02]  /*a480*/  @!P0 SYNCS.PHASECHK.TRANS64 P0, [R112+URZ+0x50], R5 ;  /* 0x00005005700085a7 */ /* 0x000f2400080010ff */
[----:B----4-:R-:W-:Y:S05]  /*a490*/  @!P0 BRA `(.L_x_120) ;  /* 0xfffffffc00f08947 */ /* 0x010fea000383ffff */
[----:B------:R-:W-:Y:S05]  /*a4a0*/  BRA `(.L_x_119) ;  /* 0xffffffd800507947 */ /* 0x000fea000383ffff */
.L_x_128:
[----:B---3--:R3:W4:Y:S02]  /*a4b0*/  SYNCS.PHASECHK.TRANS64.TRYWAIT P0, [R102+URZ+0x50], R3 ;  /* 0x00005003660075a7 */ /* 0x00872400080011ff */
[----:B----4-:R-:W-:Y:S05]  /*a4c0*/  @!P0 NANOSLEEP.SYNCS 0x989680 ;  /* 0x009896800000895d */ /* 0x010fea0003900000 */
[----:B------:R-:W4:Y:S02]  /*a4d0*/  @!P0 SYNCS.PHASECHK.TRANS64 P0, [R102+URZ+0x50], R3 ;  /* 0x00005003660085a7 */ /* 0x000f2400080010ff */
[----:B----4-:R-:W-:Y:S05]  /*a4e0*/  @!P0 BRA `(.L_x_128) ;  /* 0xfffffffc00f08947 */ /* 0x010fea000383ffff */
[----:B------:R-:W-:Y:S05]  /*a4f0*/  BRA `(.L_x_127) ;  /* 0xffffffe4009c7947 */ /* 0x000fea000383ffff */
        .weak           $__internal_0_$__cuda_sm10x_tcgen05_guardrail_trap_col_being_dealloced_not_returned_by_alloc
        .type           $__internal_0_$__cuda_sm10x_tcgen05_guardrail_trap_col_being_dealloced_not_returned_by_alloc,@function
        .size           $__internal_0_$__cuda_sm10x_tcgen05_guardrail_trap_col_being_dealloced_not_returned_by_alloc,($__internal_1_$__cuda_sm10x_tcgen05_guardrail_trap_phase_invalid_during_alloc - $__internal_0_$__cuda_sm10x_tcgen05_guardrail_trap_col_being_dealloced_not_returned_by_alloc)
$__internal_0_$__cuda_sm10x_tcgen05_guardrail_trap_col_being_dealloced_not_returned_by_alloc:
[----:B------:R-:W-:Y:S05]  /*a500*/  BPT.TRAP 0x1 ;  /* 0x000000040000795c */ /* 0x000fea0000300000 */
[----:B------:R-:W-:-:S04]  /*a510*/  HFMA2 R3, -RZ, RZ, 0, 0 ;  /* 0x00000000ff037431 */ /* 0x000fc800000001ff */
[----:B------:R-:W-:Y:S05]  /*a520*/  RET.REL.NODEC R2 `(_ZN7cutlass13device_kernelINS_4gemm6kernel13GemmUniversalIN4cute5tupleIJiiiiEEENS1_10collective13CollectiveMmaINS1_35MainloopSm100TmaUmmaWarpSpecializedILi5ELi2ELi4ENS5_IJNS4_1CILi1EEENSA_ILi8EEESB_EEEEENS5_IJNSA_ILi64EEENSA_ILi256EEENSA_ILi128EEEEEENS_12float_e5m2_tENS5_IJlSB_lEEESJ_SK_NS4_8TiledMMAINS4_8MMA_AtomIJNS4_10MMA_TraitsINS4_19SM100_MMA_F8F6F4_SSEJSJ_SJ_fSF_SG_NS4_17integral_constantINS4_4UMMA5MajorELSR_0EEESS_NSP_INSQ_7ScaleInELST_0EEESU_EEEEEENS4_6LayoutINS5_IJSB_SB_SB_EEENS5_IJNSA_ILi0EEESZ_SZ_EEEEENS5_IJNS4_10UnderscoreES12_S12_EEEEENS4_23SM90_TMA_LOAD_MULTICASTENS4_14ComposedLayoutINS4_7SwizzleILi3ELi4ELi3EEENS4_18smem_ptr_flag_bitsILi8EEENSX_INS5_IJSC_SH_EEENS5_IJSH_SB_EEEEEEEvNS4_8identityENS4_13SM90_TMA_LOADES1E_vS1F_EENS_8epilogue10collective18CollectiveEpilogueINS1I_23Sm100TmaWarpSpecializedILi4ELi2ELi32ELb0ELb0EEEJSI_NS5_IJNSX_ISF_SB_EES1N_EEESJ_SK_SJ_SK_NS1I_6fusion15FusionCallbacksIS1M_NS1P_17LinearCombinationISJ_fSJ_fLNS_15FloatRoundStyleE2EEESI_S1O_JEEENS4_5SM1004TMEM4LOAD26SM100_TMEM_LOAD_16dp32b32xES1G_NS16_INS17_ILi2ELi4ELi3EEES1A_NSX_INS5_IJSC_SF_EEENS5_IJSF_SB_EEEEEEENS4_39AutoVectorizingCopyWithAssumedAlignmentILi128EEENS4_14SM90_TMA_STOREES23_S25_S25_EEEvvEEEEvNT_6ParamsE) ;  /* 0xffffff5802b47950 */ /* 0x000fea0003c3ffff */
        .weak           $__internal_1_$__cuda_sm10x_tcgen05_guardrail_trap_phase_invalid_during_alloc
        .type           $__internal_1_$__cuda_sm10x_tcgen05_guardrail_trap_phase_invalid_during_alloc,@function
        .size           $__internal_1_$__cuda_sm10x_tcgen05_guardrail_trap_phase_invalid_during_alloc,($__internal_2_$__cuda_sm10x_tcgen05_guardrail_trap_unallocated_columns_being_dealloced - $__internal_1_$__cuda_sm10x_tcgen05_guardrail_trap_phase_invalid_during_alloc)
$__internal_1_$__cuda_sm10x_tcgen05_guardrail_trap_phase_invalid_during_alloc:
[----:B------:R-:W-:Y:S05]  /*a530*/  BPT.TRAP 0x1 ;  /* 0x000000040000795c */ /* 0x000fea0000300000 */
[----:B------:R-:W-:-:S04]  /*a540*/  MOV R5, 0x0 ;  /* 0x0000000000057802 */ /* 0x000fc80000000f00 */
[----:B------:R-:W-:Y:S05]  /*a550*/  RET.REL.NODEC R4 `(_ZN7cutlass13device_kernelINS_4gemm6kernel13GemmUniversalIN4cute5tupleIJiiiiEEENS1_10collective13CollectiveMmaINS1_35MainloopSm100TmaUmmaWarpSpecializedILi5ELi2ELi4ENS5_IJNS4_1CILi1EEENSA_ILi8EEESB_EEEEENS5_IJNSA_ILi64EEENSA_ILi256EEENSA_ILi128EEEEEENS_12float_e5m2_tENS5_IJlSB_lEEESJ_SK_NS4_8TiledMMAINS4_8MMA_AtomIJNS4_10MMA_TraitsINS4_19SM100_MMA_F8F6F4_SSEJSJ_SJ_fSF_SG_NS4_17integral_constantINS4_4UMMA5MajorELSR_0EEESS_NSP_INSQ_7ScaleInELST_0EEESU_EEEEEENS4_6LayoutINS5_IJSB_SB_SB_EEENS5_IJNSA_ILi0EEESZ_SZ_EEEEENS5_IJNS4_10UnderscoreES12_S12_EEEEENS4_23SM90_TMA_LOAD_MULTICASTENS4_14ComposedLayoutINS4_7SwizzleILi3ELi4ELi3EEENS4_18smem_ptr_flag_bitsILi8EEENSX_INS5_IJSC_SH_EEENS5_IJSH_SB_EEEEEEEvNS4_8identityENS4_13SM90_TMA_LOADES1E_vS1F_EENS_8epilogue10collective18CollectiveEpilogueINS1I_23Sm100TmaWarpSpecializedILi4ELi2ELi32ELb0ELb0EEEJSI_NS5_IJNSX_ISF_SB_EES1N_EEESJ_SK_SJ_SK_NS1I_6fusion15FusionCallbacksIS1M_NS1P_17LinearCombinationISJ_fSJ_fLNS_15FloatRoundStyleE2EEESI_S1O_JEEENS4_5SM1004TMEM4LOAD26SM100_TMEM_LOAD_16dp32b32xES1G_NS16_INS17_ILi2ELi4ELi3EEES1A_NSX_INS5_IJSC_SF_EEENS5_IJSF_SB_EEEEEEENS4_39AutoVectorizingCopyWithAssumedAlignmentILi128EEENS4_14SM90_TMA_STOREES23_S25_S25_EEEvvEEEEvNT_6ParamsE) ;  /* 0xffffff5804a87950 */ /* 0x000fea0003c3ffff */
        .weak           $__internal_2_$__cuda_sm10x_tcgen05_guardrail_trap_unallocated_columns_being_dealloced
        .type           $__internal_2_$__cuda_sm10x_tcgen05_guardrail_trap_unallocated_columns_being_dealloced,@function
        .size           $__internal_2_$__cuda_sm10x_tcgen05_guardrail_trap_unallocated_columns_being_dealloced,(.L_x_180 - $__internal_2_$__cuda_sm10x_tcgen05_guardrail_trap_unallocated_columns_being_dealloced)
$__internal_2_$__cuda_sm10x_tcgen05_guardrail_trap_unallocated_columns_being_dealloced:
[----:B------:R-:W-:Y:S05]  /*a560*/  BPT.TRAP 0x1 ;  /* 0x000000040000795c */ /* 0x000fea0000300000 */
[----:B------:R-:W-:-:S04]  /*a570*/  HFMA2 R3, -RZ, RZ, 0, 0 ;  /* 0x00000000ff037431 */ /* 0x000fc800000001ff */
[----:B------:R-:W-:Y:S05]  /*a580*/  RET.REL.NODEC R2 `(_ZN7cutlass13device_kernelINS_4gemm6kernel13GemmUniversalIN4cute5tupleIJiiiiEEENS1_10collective13CollectiveMmaINS1_35MainloopSm100TmaUmmaWarpSpecializedILi5ELi2ELi4ENS5_IJNS4_1CILi1EEENSA_ILi8EEESB_EEEEENS5_IJNSA_ILi64EEENSA_ILi256EEENSA_ILi128EEEEEENS_12float_e5m2_tENS5_IJlSB_lEEESJ_SK_NS4_8TiledMMAINS4_8MMA_AtomIJNS4_10MMA_TraitsINS4_19SM100_MMA_F8F6F4_SSEJSJ_SJ_fSF_SG_NS4_17integral_constantINS4_4UMMA5MajorELSR_0EEESS_NSP_INSQ_7ScaleInELST_0EEESU_EEEEEENS4_6LayoutINS5_IJSB_SB_SB_EEENS5_IJNSA_ILi0EEESZ_SZ_EEEEENS5_IJNS4_10UnderscoreES12_S12_EEEEENS4_23SM90_TMA_LOAD_MULTICASTENS4_14ComposedLayoutINS4_7SwizzleILi3ELi4ELi3EEENS4_18smem_ptr_flag_bitsILi8EEENSX_INS5_IJSC_SH_EEENS5_IJSH_SB_EEEEEEEvNS4_8identityENS4_13SM90_TMA_LOADES1E_vS1F_EENS_8epilogue10collective18CollectiveEpilogueINS1I_23Sm100TmaWarpSpecializedILi4ELi2ELi32ELb0ELb0EEEJSI_NS5_IJNSX_ISF_SB_EES1N_EEESJ_SK_SJ_SK_NS1I_6fusion15FusionCallbacksIS1M_NS1P_17LinearCombinationISJ_fSJ_fLNS_15FloatRoundStyleE2EEESI_S1O_JEEENS4_5SM1004TMEM4LOAD26SM100_TMEM_LOAD_16dp32b32xES1G_NS16_INS17_ILi2ELi4ELi3EEES1A_NSX_INS5_IJSC_SF_EEENS5_IJSF_SB_EEEEEEENS4_39AutoVectorizingCopyWithAssumedAlignmentILi128EEENS4_14SM90_TMA_STOREES23_S25_S25_EEEvvEEEEvNT_6ParamsE) ;  /* 0xffffff58029c7950 */ /* 0x000fea0003c3ffff */
.L_x_179:
[----:B------:R-:W-:-:S00]  /*a590*/  BRA `(.L_x_179) ;  /* 0xfffffffc00fc7947 */ /* 0x000fc0000383ffff */
[----:B------:R-:W-:-:S00]  /*a5a0*/  NOP ;  /* 0x0000000000007918 */ /* 0x000fc00000000000 */
        /* <DEDUP_REMOVED lines=13> */
.L_x_180:


//--------------------- .nv.global.init           --------------------------
	.section	.nv.global.init,"aw",@progbits
.nv.global.init:
	.type		$str$27,@object
	.size		$str$27,($str$28 - $str$27)
$str$27:
        /*0000*/ 	.byte	0x28, 0x61, 0x64, 0x64, 0x72, 0x65, 0x73, 0x73, 0x20, 0x26, 0x20, 0x6d, 0x61, 0x73, 0x6b, 0x29
        /*0010*/ 	.byte	0x20, 0x3d, 0x3d, 0x20, 0x30, 0x00
	.type		$str$28,@object
	.size		$str$28,($str$26 - $str$28)
$str$28:
        /*0016*/ 	.byte	0x2f, 0x74, 0x6d, 0x70, 0x2f, 0x63, 0x75, 0x74, 0x6c, 0x61, 0x73, 0x73, 0x5f, 0x73, 0x77, 0x65
        /*0026*/ 	.byte	0x65, 0x70, 0x5f, 0x73, 0x72, 0x63, 0x2f, 0x69, 0x6e, 0x63, 0x6c, 0x75, 0x64, 0x65, 0x2f, 0x63
        /*0036*/ 	.byte	0x75, 0x74, 0x65, 0x2f, 0x70, 0x6f, 0x69, 0x6e, 0x74, 0x65, 0x72, 0x5f, 0x66, 0x6c, 0x61, 0x67
        /*0046*/ 	.byte	0x67, 0x65, 0x64, 0x2e, 0x68, 0x70, 0x70, 0x00
	.type		$str$26,@object
	.size		$str$26,($str$25 - $str$26)
$str$26:
        /*004e*/ 	.byte	0x2f, 0x74, 0x6d, 0x70, 0x2f, 0x63, 0x75, 0x74, 0x6c, 0x61, 0x73, 0x73, 0x5f, 0x73, 0x77, 0x65
        /*005e*/ 	.byte	0x65, 0x70, 0x5f, 0x73, 0x72, 0x63, 0x2f, 0x69, 0x6e, 0x63, 0x6c, 0x75, 0x64, 0x65, 0x2f, 0x63
        /*006e*/ 	.byte	0x75, 0x74, 0x65, 0x2f, 0x61, 0x74, 0x6f, 0x6d, 0x2f, 0x63, 0x6f, 0x70, 0x79, 0x5f, 0x74, 0x72
        /*007e*/ 	.byte	0x61, 0x69, 0x74, 0x73, 0x5f, 0x73, 0x6d, 0x31, 0x30, 0x30, 0x2e, 0x68, 0x70, 0x70, 0x00
	.type		$str$25,@object
	.size		$str$25,(__unnamed_1 - $str$25)
$str$25:
        /*008d*/ 	.byte	0x28, 0x28, 0x75, 0x69, 0x6e, 0x74, 0x33, 0x32, 0x5f, 0x74, 0x28, 0x74, 0x68, 0x72, 0x65, 0x61
        /*009d*/ 	.byte	0x64, 0x49, 0x64, 0x78, 0x2e, 0x78, 0x29, 0x20, 0x2f, 0x20, 0x33, 0x32, 0x29, 0x20, 0x25, 0x20
        /*00ad*/ 	.byte	0x34, 0x29, 0x20, 0x3d, 0x3d, 0x20, 0x28, 0x28, 0x28, 0x74, 0x6d, 0x65, 0x6d, 0x5f, 0x61, 0x64
        /*00bd*/ 	.byte	0x64, 0x72, 0x20, 0x3e, 0x3e, 0x20, 0x31, 0x36, 0x29, 0x20, 0x2f, 0x20, 0x33, 0x32, 0x29, 0x20
        /*00cd*/ 	.byte	0x25, 0x20, 0x34, 0x29, 0x00
	.type		__unnamed_1,@object
	.size		__unnamed_1,(__unnamed_2 - __unnamed_1)
__unnamed_1:
        /*00d2*/ 	.byte	0x61, 0x75, 0x74, 0x6f, 0x20, 0x63, 0x75, 0x74, 0x65, 0x3a, 0x3a, 0x61, 0x73, 0x5f, 0x70, 0x6f
        /* <DEDUP_REMOVED lines=24> */
        /*0262*/ 	.byte	0x3c, 0x34, 0x30, 0x39, 0x36, 0x3e, 0x3e, 0x3e, 0x3e, 0x5d, 0x00
	.type		__unnamed_2,@object
	.size		__unnamed_2,(__unnamed_3 - __unnamed_2)
__unnamed_2:
        /* <DEDUP_REMOVED lines=26> */
	.type		__unnamed_3,@object
	.size		__unnamed_3,(.L_3 - __unnamed_3)
__unnamed_3:
        /* <DEDUP_REMOVED lines=40> */
        /*0688*/ 	.byte	0x74, 0x65, 0x3a, 0x3a, 0x43, 0x3c, 0x30, 0x3e, 0x3e, 0x3e, 0x3e, 0x5d, 0x00
.L_3:


//--------------------- .nv.shared._ZN7cutlass13device_kernelINS_4gemm6kernel13GemmUniversalIN4cute5tupleIJiiiiEEENS1_10collective13CollectiveMmaINS1_35MainloopSm100TmaUmmaWarpSpecializedILi5ELi2ELi4ENS5_IJNS4_1CILi1EEENSA_ILi8EEESB_EEEEENS5_IJNSA_ILi64EEENSA_ILi256EEENSA_ILi128EEEEEENS_12float_e5m2_tENS5_IJlSB_lEEESJ_SK_NS4_8TiledMMAINS4_8MMA_AtomIJNS4_10MMA_TraitsINS4_19SM100_MMA_F8F6F4_SSEJSJ_SJ_fSF_SG_NS4_17integral_constantINS4_4UMMA5MajorELSR_0EEESS_NSP_INSQ_7ScaleInELST_0EEESU_EEEEEENS4_6LayoutINS5_IJSB_SB_SB_EEENS5_IJNSA_ILi0EEESZ_SZ_EEEEENS5_IJNS4_10UnderscoreES12_S12_EEEEENS4_23SM90_TMA_LOAD_MULTICASTENS4_14ComposedLayoutINS4_7SwizzleILi3ELi4ELi3EEENS4_18smem_ptr_flag_bitsILi8EEENSX_INS5_IJSC_SH_EEENS5_IJSH_SB_EEEEEEEvNS4_8identityENS4_13SM90_TMA_LOADES1E_vS1F_EENS_8epilogue10collective18CollectiveEpilogueINS1I_23Sm100TmaWarpSpecializedILi4ELi2ELi32ELb0ELb0EEEJSI_NS5_IJNSX_ISF_SB_EES1N_EEESJ_SK_SJ_SK_NS1I_6fusion15FusionCallbacksIS1M_NS1P_17LinearCombinationISJ_fSJ_fLNS_15FloatRoundStyleE2EEESI_S1O_JEEENS4_5SM1004TMEM4LOAD26SM100_TMEM_LOAD_16dp32b32xES1G_NS16_INS17_ILi2ELi4ELi3EEES1A_NSX_INS5_IJSC_SF_EEENS5_IJSF_SB_EEEEEEENS4_39AutoVectorizingCopyWithAssumedAlignmentILi128EEENS4_14SM90_TMA_STOREES23_S25_S25_EEEvvEEEEvNT_6ParamsE --------------------------
	.section	.nv.shared._ZN7cutlass13device_kernelINS_4gemm6kernel13GemmUniversalIN4cute5tupleIJiiiiEEENS1_10collective13CollectiveMmaINS1_35MainloopSm100TmaUmmaWarpSpecializedILi5ELi2ELi4ENS5_IJNS4_1CILi1EEENSA_ILi8EEESB_EEEEENS5_IJNSA_ILi64EEENSA_ILi256EEENSA_ILi128EEEEEENS_12float_e5m2_tENS5_IJlSB_lEEESJ_SK_NS4_8TiledMMAINS4_8MMA_AtomIJNS4_10MMA_TraitsINS4_19SM100_MMA_F8F6F4_SSEJSJ_SJ_fSF_SG_NS4_17integral_constantINS4_4UMMA5MajorELSR_0EEESS_NSP_INSQ_7ScaleInELST_0EEESU_EEEEEENS4_6LayoutINS5_IJSB_SB_SB_EEENS5_IJNSA_ILi0EEESZ_SZ_EEEEENS5_IJNS4_10UnderscoreES12_S12_EEEEENS4_23SM90_TMA_LOAD_MULTICASTENS4_14ComposedLayoutINS4_7SwizzleILi3ELi4ELi3EEENS4_18smem_ptr_flag_bitsILi8EEENSX_INS5_IJSC_SH_EEENS5_IJSH_SB_EEEEEEEvNS4_8identityENS4_13SM90_TMA_LOADES1E_vS1F_EENS_8epilogue10collective18CollectiveEpilogueINS1I_23Sm100TmaWarpSpecializedILi4ELi2ELi32ELb0ELb0EEEJSI_NS5_IJNSX_ISF_SB_EES1N_EEESJ_SK_SJ_SK_NS1I_6fusion15FusionCallbacksIS1M_NS1P_17LinearCombinationISJ_fSJ_fLNS_15FloatRoundStyleE2EEESI_S1O_JEEENS4_5SM1004TMEM4LOAD26SM100_TMEM_LOAD_16dp32b32xES1G_NS16_INS17_ILi2ELi4ELi3EEES1A_NSX_INS5_IJSC_SF_EEENS5_IJSF_SB_EEEEEEENS4_39AutoVectorizingCopyWithAssumedAlignmentILi128EEENS4_14SM90_TMA_STOREES23_S25_S25_EEEvvEEEEvNT_6ParamsE,"aw",@nobits
	.sectionflags	@""
	.align	16
	.zero		1024


//--------------------- .nv.shared.reserved.0     --------------------------
	.section	.nv.shared.reserved.0,"aw",@nobits
	.weak		__nv_reservedSMEM_offset_0_alias
	.size		__nv_reservedSMEM_offset_0_alias, 0, 64
	.other		__nv_reservedSMEM_offset_0_alias,@"STO_CUDA_RESERVED_SHARED STV_DEFAULT"
__nv_reservedSMEM_offset_0_alias:
	.zero		0
.nv.shared.reserved.0:
	.zero		64
	.weak		__nv_reservedSMEM_tcgen05_partition
	.type		__nv_reservedSMEM_tcgen05_partition,@object
	.size		__nv_reservedSMEM_tcgen05_partition,(.L_0 - __nv_reservedSMEM_tcgen05_partition)
__nv_reservedSMEM_tcgen05_partition:
	.zero		32
.L_0:


//--------------------- .nv.global                --------------------------
	.section	.nv.global,"aw",@nobits
.nv.global:
	.type		_ZN40_INTERNAL_996b36a7_4_k_cu_0c29637f_236594cute1_E,@object
	.size		_ZN40_INTERNAL_996b36a7_4_k_cu_0c29637f_236594cute1_E,(_ZN40_INTERNAL_996b36a7_4_k_cu_0c29637f_236594cuda3std3__45__cpo6cbeginE - _ZN40_INTERNAL_996b36a7_4_k_cu_0c29637f_236594cute1_E)
_ZN40_INTERNAL_996b36a7_4_k_cu_0c29637f_236594cute1_E:
	.zero		1
	.type		_ZN40_INTERNAL_996b36a7_4_k_cu_0c29637f_236594cuda3std3__45__cpo6cbeginE,@object
	.size		_ZN40_INTERNAL_996b36a7_4_k_cu_0c29637f_236594cuda3std3__45__cpo6cbeginE,(_ZN40_INTERNAL_996b36a7_4_k_cu_0c29637f_236594cuda3std3__48in_placeE - _ZN40_INTERNAL_996b36a7_4_k_cu_0c29637f_236594cuda3std3__45__cpo6cbeginE)
_ZN40_INTERNAL_996b36a7_4_k_cu_0c29637f_236594cuda3std3__45__cpo6cbeginE:
	.zero		1
	.type		_ZN40_INTERNAL_996b36a7_4_k_cu_0c29637f_236594cuda3std3__48in_placeE,@object
	.size		_ZN40_INTERNAL_996b36a7_4_k_cu_0c29637f_236594cuda3std3__48in_placeE,(_ZN40_INTERNAL_996b36a7_4_k_cu_0c29637f_236594cuda3std6ranges3__45__cpo9iter_moveE - _ZN40_INTERNAL_996b36a7_4_k_cu_0c29637f_236594cuda3std3__48in_placeE)
_ZN40_INTERNAL_996b36a7_4_k_cu_0c29637f_236594cuda3std3__48in_placeE:
	.zero		1
	.type		_ZN40_INTERNAL_996b36a7_4_k_cu_0c29637f_236594cuda3std6ranges3__45__cpo9iter_moveE,@object
	.size		_ZN40_INTERNAL_996b36a7_4_k_cu_0c29637f_236594cuda3std6ranges3__45__cpo9iter_moveE,(_ZN40_INTERNAL_996b36a7_4_k_cu_0c29637f_236594cuda3std3__45__cpo5beginE - _ZN40_INTERNAL_996b36a7_4_k_cu_0c29637f_236594cuda3std6ranges3__45__cpo9iter_moveE)
_ZN40_INTERNAL_996b36a7_4_k_cu_0c29637f_236594cuda3std6ranges3__45__cpo9iter_moveE:
	.zero		1
	.type		_ZN40_INTERNAL_996b36a7_4_k_cu_0c29637f_236594cuda3std3__45__cpo5beginE,@object
	.size		_ZN40_INTERNAL_996b36a7_4_k_cu_0c29637f_236594cuda3std3__45__cpo5beginE,(_ZN40_INTERNAL_996b36a7_4_k_cu_0c29637f_236594cuda3std3__442_GLOBAL__N__996b36a7_4_k_cu_0c29637f_236596ignoreE - _ZN40_INTERNAL_996b36a7_4_k_cu_0c29637f_236594cuda3std3__45__cpo5beginE)
_ZN40_INTERNAL_996b36a7_4_k_cu_0c29637f_236594cuda3std3__45__cpo5beginE:
	.zero		1
	.type		_ZN40_INTERNAL_996b36a7_4_k_cu_0c29637f_236594cuda3std3__442_GLOBAL__N__996b36a7_4_k_cu_0c29637f_236596ignoreE,@object
	.size		_ZN40_INTERNAL_996b36a7_4_k_cu_0c29637f_236594cuda3std3__442_GLOBAL__N__996b36a7_4_k_cu_0c29637f_236596ignoreE,(_ZN40_INTERNAL_996b36a7_4_k_cu_0c29637f_236594cute7productE - _ZN40_INTERNAL_996b36a7_4_k_cu_0c29637f_236594cuda3std3__442_GLOBAL__N__996b36a7_4_k_cu_0c29637f_236596ignoreE)
_ZN40_INTERNAL_996b36a7_4_k_cu_0c29637f_236594cuda3std3__442_GLOBAL__N__996b36a7_4_k_cu_0c29637f_236596ignoreE:
	.zero		1
	.type		_ZN40_INTERNAL_996b36a7_4_k_cu_0c29637f_236594cute7productE,@object
	.size		_ZN40_INTERNAL_996b36a7_4_k_cu_0c29637f_236594cute7productE,(_ZN40_INTERNAL_996b36a7_4_k_cu_0c29637f_236594cuda3std3__45__cpo3endE - _ZN40_INTERNAL_996b36a7_4_k_cu_0c29637f_236594cute7productE)
_ZN40_INTERNAL_996b36a7_4_k_cu_0c29637f_236594cute7productE:
	.zero		1
	.type		_ZN40_INTERNAL_996b36a7_4_k_cu_0c29637f_236594cuda3std3__45__cpo3endE,@object
	.size		_ZN40_INTERNAL_996b36a7_4_k_cu_0c29637f_236594cuda3std3__45__cpo3endE,(_ZN40_INTERNAL_996b36a7_4_k_cu_0c29637f_236594cuda3std3__419piecewise_constructE - _ZN40_INTERNAL_996b36a7_4_k_cu_0c29637f_236594cuda3std3__45__cpo3endE)
_ZN40_INTERNAL_996b36a7_4_k_cu_0c29637f_236594cuda3std3__45__cpo3endE:
	.zero		1
	.type		_ZN40_INTERNAL_996b36a7_4_k_cu_0c29637f_236594cuda3std3__419piecewise_constructE,@object
	.size		_ZN40_INTERNAL_996b36a7_4_k_cu_0c29637f_236594cuda3std3__419piecewise_constructE,(_ZN40_INTERNAL_996b36a7_4_k_cu_0c29637f_236594cuda3std3__45__cpo4cendE - _ZN40_INTERNAL_996b36a7_4_k_cu_0c29637f_236594cuda3std3__419piecewise_constructE)
_ZN40_INTERNAL_996b36a7_4_k_cu_0c29637f_236594cuda3std3__419piecewise_constructE:
	.zero		1
	.type		_ZN40_INTERNAL_996b36a7_4_k_cu_0c29637f_236594cuda3std3__45__cpo4cendE,@object
	.size		_ZN40_INTERNAL_996b36a7_4_k_cu_0c29637f_236594cuda3std3__45__cpo4cendE,(_ZN40_INTERNAL_996b36a7_4_k_cu_0c29637f_236594cuda3std6ranges3__45__cpo4swapE - _ZN40_INTERNAL_996b36a7_4_k_cu_0c29637f_236594cuda3std3__45__cpo4cendE)
_ZN40_INTERNAL_996b36a7_4_k_cu_0c29637f_236594cuda3std3__45__cpo4cendE:
	.zero		1
	.type		_ZN40_INTERNAL_996b36a7_4_k_cu_0c29637f_236594cuda3std6ranges3__45__cpo4swapE,@object
	.size		_ZN40_INTERNAL_996b36a7_4_k_cu_0c29637f_236594cuda3std6ranges3__45__cpo4swapE,(.L_11 - _ZN40_INTERNAL_996b36a7_4_k_cu_0c29637f_236594cuda3std6ranges3__45__cpo4swapE)
_ZN40_INTERNAL_996b36a7_4_k_cu_0c29637f_236594cuda3std6ranges3__45__cpo4swapE:
	.zero		1
.L_11:


//--------------------- .nv.constant0._ZN7cutlass13device_kernelINS_4gemm6kernel13GemmUniversalIN4cute5tupleIJiiiiEEENS1_10collective13CollectiveMmaINS1_35MainloopSm100TmaUmmaWarpSpecializedILi5ELi2ELi4ENS5_IJNS4_1CILi1EEENSA_ILi8EEESB_EEEEENS5_IJNSA_ILi64EEENSA_ILi256EEENSA_ILi128EEEEEENS_12float_e5m2_tENS5_IJlSB_lEEESJ_SK_NS4_8TiledMMAINS4_8MMA_AtomIJNS4_10MMA_TraitsINS4_19SM100_MMA_F8F6F4_SSEJSJ_SJ_fSF_SG_NS4_17integral_constantINS4_4UMMA5MajorELSR_0EEESS_NSP_INSQ_7ScaleInELST_0EEESU_EEEEEENS4_6LayoutINS5_IJSB_SB_SB_EEENS5_IJNSA_ILi0EEESZ_SZ_EEEEENS5_IJNS4_10UnderscoreES12_S12_EEEEENS4_23SM90_TMA_LOAD_MULTICASTENS4_14ComposedLayoutINS4_7SwizzleILi3ELi4ELi3EEENS4_18smem_ptr_flag_bitsILi8EEENSX_INS5_IJSC_SH_EEENS5_IJSH_SB_EEEEEEEvNS4_8identityENS4_13SM90_TMA_LOADES1E_vS1F_EENS_8epilogue10collective18CollectiveEpilogueINS1I_23Sm100TmaWarpSpecializedILi4ELi2ELi32ELb0ELb0EEEJSI_NS5_IJNSX_ISF_SB_EES1N_EEESJ_SK_SJ_SK_NS1I_6fusion15FusionCallbacksIS1M_NS1P_17LinearCombinationISJ_fSJ_fLNS_15FloatRoundStyleE2EEESI_S1O_JEEENS4_5SM1004TMEM4LOAD26SM100_TMEM_LOAD_16dp32b32xES1G_NS16_INS17_ILi2ELi4ELi3EEES1A_NSX_INS5_IJSC_SF_EEENS5_IJSF_SB_EEEEEEENS4_39AutoVectorizingCopyWithAssumedAlignmentILi128EEENS4_14SM90_TMA_STOREES23_S25_S25_EEEvvEEEEvNT_6ParamsE --------------------------
	.section	.nv.constant0._ZN7cutlass13device_kernelINS_4gemm6kernel13GemmUniversalIN4cute5tupleIJiiiiEEENS1_10collective13CollectiveMmaINS1_35MainloopSm100TmaUmmaWarpSpecializedILi5ELi2ELi4ENS5_IJNS4_1CILi1EEENSA_ILi8EEESB_EEEEENS5_IJNSA_ILi64EEENSA_ILi256EEENSA_ILi128EEEEEENS_12float_e5m2_tENS5_IJlSB_lEEESJ_SK_NS4_8TiledMMAINS4_8MMA_AtomIJNS4_10MMA_TraitsINS4_19SM100_MMA_F8F6F4_SSEJSJ_SJ_fSF_SG_NS4_17integral_constantINS4_4UMMA5MajorELSR_0EEESS_NSP_INSQ_7ScaleInELST_0EEESU_EEEEEENS4_6LayoutINS5_IJSB_SB_SB_EEENS5_IJNSA_ILi0EEESZ_SZ_EEEEENS5_IJNS4_10UnderscoreES12_S12_EEEEENS4_23SM90_TMA_LOAD_MULTICASTENS4_14ComposedLayoutINS4_7SwizzleILi3ELi4ELi3EEENS4_18smem_ptr_flag_bitsILi8EEENSX_INS5_IJSC_SH_EEENS5_IJSH_SB_EEEEEEEvNS4_8identityENS4_13SM90_TMA_LOADES1E_vS1F_EENS_8epilogue10collective18CollectiveEpilogueINS1I_23Sm100TmaWarpSpecializedILi4ELi2ELi32ELb0ELb0EEEJSI_NS5_IJNSX_ISF_SB_EES1N_EEESJ_SK_SJ_SK_NS1I_6fusion15FusionCallbacksIS1M_NS1P_17LinearCombinationISJ_fSJ_fLNS_15FloatRoundStyleE2EEESI_S1O_JEEENS4_5SM1004TMEM4LOAD26SM100_TMEM_LOAD_16dp32b32xES1G_NS16_INS17_ILi2ELi4ELi3EEES1A_NSX_INS5_IJSC_SF_EEENS5_IJSF_SB_EEEEEEENS4_39AutoVectorizingCopyWithAssumedAlignmentILi128EEENS4_14SM90_TMA_STOREES23_S25_S25_EEEvvEEEEvNT_6ParamsE,"a",@progbits
	.sectionflags	@""
	.align	4
.nv.constant0._ZN7cutlass13device_kernelINS_4gemm6kernel13GemmUniversalIN4cute5tupleIJiiiiEEENS1_10collective13CollectiveMmaINS1_35MainloopSm100TmaUmmaWarpSpecializedILi5ELi2ELi4ENS5_IJNS4_1CILi1EEENSA_ILi8EEESB_EEEEENS5_IJNSA_ILi64EEENSA_ILi256EEENSA_ILi128EEEEEENS_12float_e5m2_tENS5_IJlSB_lEEESJ_SK_NS4_8TiledMMAINS4_8MMA_AtomIJNS4_10MMA_TraitsINS4_19SM100_MMA_F8F6F4_SSEJSJ_SJ_fSF_SG_NS4_17integral_constantINS4_4UMMA5MajorELSR_0EEESS_NSP_INSQ_7ScaleInELST_0EEESU_EEEEEENS4_6LayoutINS5_IJSB_SB_SB_EEENS5_IJNSA_ILi0EEESZ_SZ_EEEEENS5_IJNS4_10UnderscoreES12_S12_EEEEENS4_23SM90_TMA_LOAD_MULTICASTENS4_14ComposedLayoutINS4_7SwizzleILi3ELi4ELi3EEENS4_18smem_ptr_flag_bitsILi8EEENSX_INS5_IJSC_SH_EEENS5_IJSH_SB_EEEEEEEvNS4_8identityENS4_13SM90_TMA_LOADES1E_vS1F_EENS_8epilogue10collective18CollectiveEpilogueINS1I_23Sm100TmaWarpSpecializedILi4ELi2ELi32ELb0ELb0EEEJSI_NS5_IJNSX_ISF_SB_EES1N_EEESJ_SK_SJ_SK_NS1I_6fusion15FusionCallbacksIS1M_NS1P_17LinearCombinationISJ_fSJ_fLNS_15FloatRoundStyleE2EEESI_S1O_JEEENS4_5SM1004TMEM4LOAD26SM100_TMEM_LOAD_16dp32b32xES1G_NS16_INS17_ILi2ELi4ELi3EEES1A_NSX_INS5_IJSC_SF_EEENS5_IJSF_SB_EEEEEEENS4_39AutoVectorizingCopyWithAssumedAlignmentILi128EEENS4_14SM90_TMA_STOREES23_S25_S25_EEEvvEEEEvNT_6ParamsE:
	.zero		2944


//--------------------- SYMBOLS --------------------------

	.type		.nv.reservedSmem.offset0,@object
	.size		.nv.reservedSmem.offset0,0x4
	.type		.nv.reservedSmem.cap,@object
	.size		.nv.reservedSmem.cap,0x4
	.type		__assertfail,@function
